//
// Generated by NVIDIA NVVM Compiler
//
// Compiler Build ID: CL-36424714
// Cuda compilation tools, release 13.0, V13.0.88
// Based on NVVM 20.0.0
//

.version 9.0
.target sm_100
.address_size 64

	// .globl	_Z23sia2_edd_gpu_kernel_eddPKiPKfPfS3_iiiiif
.global .align 4 .b8 gauspt[32];
.global .align 4 .b8 gauswt[32];

.visible .entry _Z23sia2_edd_gpu_kernel_eddPKiPKfPfS3_iiiiif(
	.param .u64 .ptr .align 1 _Z23sia2_edd_gpu_kernel_eddPKiPKfPfS3_iiiiif_param_0,
	.param .u64 .ptr .align 1 _Z23sia2_edd_gpu_kernel_eddPKiPKfPfS3_iiiiif_param_1,
	.param .u64 .ptr .align 1 _Z23sia2_edd_gpu_kernel_eddPKiPKfPfS3_iiiiif_param_2,
	.param .u64 .ptr .align 1 _Z23sia2_edd_gpu_kernel_eddPKiPKfPfS3_iiiiif_param_3,
	.param .u32 _Z23sia2_edd_gpu_kernel_eddPKiPKfPfS3_iiiiif_param_4,
	.param .u32 _Z23sia2_edd_gpu_kernel_eddPKiPKfPfS3_iiiiif_param_5,
	.param .u32 _Z23sia2_edd_gpu_kernel_eddPKiPKfPfS3_iiiiif_param_6,
	.param .u32 _Z23sia2_edd_gpu_kernel_eddPKiPKfPfS3_iiiiif_param_7,
	.param .u32 _Z23sia2_edd_gpu_kernel_eddPKiPKfPfS3_iiiiif_param_8,
	.param .f32 _Z23sia2_edd_gpu_kernel_eddPKiPKfPfS3_iiiiif_param_9
)
{
	.reg .pred 	%p<14>;
	.reg .b32 	%r<44>;
	.reg .b32 	%f<364>;
	.reg .b64 	%rd<34>;

	ld.param.u64 	%rd10, [_Z23sia2_edd_gpu_kernel_eddPKiPKfPfS3_iiiiif_param_0];
	ld.param.u64 	%rd8, [_Z23sia2_edd_gpu_kernel_eddPKiPKfPfS3_iiiiif_param_1];
	ld.param.u64 	%rd9, [_Z23sia2_edd_gpu_kernel_eddPKiPKfPfS3_iiiiif_param_2];
	ld.param.u32 	%r23, [_Z23sia2_edd_gpu_kernel_eddPKiPKfPfS3_iiiiif_param_4];
	ld.param.u32 	%r24, [_Z23sia2_edd_gpu_kernel_eddPKiPKfPfS3_iiiiif_param_5];
	ld.param.u32 	%r22, [_Z23sia2_edd_gpu_kernel_eddPKiPKfPfS3_iiiiif_param_6];
	ld.param.u32 	%r25, [_Z23sia2_edd_gpu_kernel_eddPKiPKfPfS3_iiiiif_param_8];
	cvta.to.global.u64 	%rd1, %rd9;
	cvta.to.global.u64 	%rd11, %rd10;
	mov.u32 	%r1, %ntid.x;
	mov.u32 	%r2, %ctaid.x;
	mul.lo.s32 	%r26, %r1, %r2;
	mov.u32 	%r3, %tid.x;
	mad.lo.s32 	%r27, %r23, %r26, %r3;
	mad.lo.s32 	%r28, %r24, %r26, %r3;
	mul.lo.s32 	%r29, %r25, %r1;
	mad.lo.s32 	%r30, %r29, 3, %r1;
	add.s32 	%r4, %r28, %r30;
	mul.lo.s32 	%r5, %r22, %r26;
	mul.wide.s32 	%rd12, %r27, 4;
	add.s64 	%rd2, %rd11, %rd12;
	ld.global.u32 	%r6, [%rd2];
	setp.lt.s32 	%p1, %r6, 1;
	@%p1 bra 	$L__BB0_22;
	cvta.to.global.u64 	%rd13, %rd8;
	shl.b32 	%r7, %r1, 2;
	cvt.u64.u32 	%rd14, %r7;
	add.s64 	%rd15, %rd2, %rd14;
	ld.global.u32 	%r31, [%rd15];
	add.s64 	%rd16, %rd15, %rd14;
	ld.global.u32 	%r32, [%rd16];
	add.s32 	%r8, %r31, %r6;
	setp.lt.s32 	%p2, %r32, 2;
	add.s32 	%r33, %r31, 1;
	selp.b32 	%r9, %r33, 0, %p2;
	mul.wide.s32 	%rd17, %r4, 4;
	add.s64 	%rd3, %rd13, %rd17;
	add.s32 	%r34, %r5, %r3;
	cvt.s64.s32 	%rd4, %r34;
	setp.lt.s32 	%p3, %r8, 1;
	@%p3 bra 	$L__BB0_22;
	shl.b64 	%rd18, %rd4, 2;
	add.s64 	%rd19, %rd1, %rd18;
	ld.global.f32 	%f88, [%rd19];
	ld.global.f32 	%f89, [%rd3];
	max.f32 	%f90, %f89, 0f3C23D70A;
	add.f32 	%f91, %f90, %f90;
	fma.rn.f32 	%f92, %f88, 0f3FA7AE14, %f90;
	div.rn.f32 	%f93, %f91, %f92;
	fma.rn.f32 	%f94, %f90, 0f3FA7AE14, %f88;
	div.rn.f32 	%f95, %f91, %f94;
	mul.f32 	%f96, %f95, %f95;
	fma.rn.f32 	%f97, %f93, %f93, %f96;
	mul.f32 	%f98, %f97, 0f3F000000;
	mul.f32 	%f99, %f98, 0f3FA7AE14;
	mul.f32 	%f100, %f88, %f99;
	div.rn.f32 	%f1, %f100, %f90;
	mul.lo.s32 	%r35, %r2, %r22;
	add.s32 	%r36, %r35, 5;
	mad.lo.s32 	%r43, %r1, %r36, %r3;
	add.s32 	%r37, %r35, 2;
	mad.lo.s32 	%r42, %r1, %r37, %r3;
	neg.s32 	%r41, %r8;
	neg.s32 	%r40, %r9;
$L__BB0_3:
	ld.param.u64 	%rd32, [_Z23sia2_edd_gpu_kernel_eddPKiPKfPfS3_iiiiif_param_2];
	cvta.to.global.u64 	%rd21, %rd32;
	mul.wide.s32 	%rd22, %r42, 4;
	add.s64 	%rd5, %rd21, %rd22;
	ld.global.f32 	%f3, [%rd5];
	add.s64 	%rd6, %rd5, %rd14;
	ld.global.f32 	%f102, [%rd6];
	mul.wide.s32 	%rd23, %r43, 4;
	add.s64 	%rd24, %rd21, %rd23;
	ld.global.f32 	%f4, [%rd24];
	add.s64 	%rd7, %rd24, %rd14;
	ld.global.f32 	%f103, [%rd7];
	add.s64 	%rd25, %rd7, %rd14;
	ld.global.f32 	%f104, [%rd25];
	add.s64 	%rd26, %rd25, %rd14;
	ld.global.f32 	%f105, [%rd26];
	mul.f32 	%f5, %f105, %f105;
	neg.f32 	%f6, %f102;
	mul.f32 	%f7, %f103, 0f3F400000;
	mov.f32 	%f106, 0f3F800000;
	sub.f32 	%f107, %f106, %f103;
	fma.rn.f32 	%f8, %f104, %f107, 0f3F800000;
	mul.f32 	%f9, %f103, 0f3F000000;
	mul.f32 	%f108, %f104, 0f40400000;
	mul.f32 	%f10, %f107, %f108;
	ld.global.f32 	%f11, [gauspt];
	mul.f32 	%f109, %f5, %f11;
	mul.f32 	%f110, %f11, %f109;
	sub.f32 	%f12, %f106, %f110;
	abs.f32 	%f111, %f12;
	setp.leu.f32 	%p4, %f111, 0f3B03126F;
	mov.f32 	%f338, 0f00000000;
	mov.f32 	%f339, %f338;
	mov.f32 	%f340, %f338;
	@%p4 bra 	$L__BB0_5;
	ld.global.f32 	%f112, [gauswt];
	fma.rn.f32 	%f338, %f11, %f112, 0f00000000;
	div.rn.f32 	%f113, %f6, %f11;
	mul.f32 	%f114, %f113, 0f3FB8AA3B;
	ex2.approx.f32 	%f115, %f114;
	mul.f32 	%f116, %f7, %f11;
	div.rn.f32 	%f117, %f8, %f12;
	mul.f32 	%f118, %f116, %f117;
	mul.f32 	%f119, %f10, %f11;
	fma.rn.f32 	%f120, %f11, %f119, 0f3F800000;
	div.rn.f32 	%f121, %f120, %f12;
	mul.f32 	%f122, %f9, %f121;
	add.f32 	%f123, %f118, %f122;
	sub.f32 	%f124, %f118, %f122;
	fma.rn.f32 	%f125, %f4, %f115, 0fBF800000;
	mul.f32 	%f126, %f124, %f125;
	fma.rn.f32 	%f127, %f3, %f123, %f126;
	mul.f32 	%f128, %f3, %f124;
	add.f32 	%f129, %f123, 0fBF800000;
	sub.f32 	%f130, %f128, %f129;
	mul.f32 	%f131, %f130, %f115;
	fma.rn.f32 	%f132, %f4, %f123, %f131;
	mul.f32 	%f133, %f11, %f127;
	fma.rn.f32 	%f339, %f112, %f133, 0f00000000;
	mul.f32 	%f134, %f11, %f132;
	fma.rn.f32 	%f340, %f112, %f134, 0f00000000;
$L__BB0_5:
	ld.global.f32 	%f19, [gauspt+4];
	mul.f32 	%f135, %f5, %f19;
	mul.f32 	%f136, %f19, %f135;
	mov.f32 	%f137, 0f3F800000;
	sub.f32 	%f20, %f137, %f136;
	abs.f32 	%f138, %f20;
	setp.leu.f32 	%p5, %f138, 0f3B03126F;
	@%p5 bra 	$L__BB0_7;
	ld.global.f32 	%f139, [gauswt+4];
	fma.rn.f32 	%f338, %f19, %f139, %f338;
	div.rn.f32 	%f140, %f6, %f19;
	mul.f32 	%f141, %f140, 0f3FB8AA3B;
	ex2.approx.f32 	%f142, %f141;
	mul.f32 	%f143, %f7, %f19;
	div.rn.f32 	%f144, %f8, %f20;
	mul.f32 	%f145, %f143, %f144;
	mul.f32 	%f146, %f10, %f19;
	fma.rn.f32 	%f147, %f19, %f146, 0f3F800000;
	div.rn.f32 	%f148, %f147, %f20;
	mul.f32 	%f149, %f9, %f148;
	add.f32 	%f150, %f145, %f149;
	sub.f32 	%f151, %f145, %f149;
	fma.rn.f32 	%f152, %f4, %f142, 0fBF800000;
	mul.f32 	%f153, %f151, %f152;
	fma.rn.f32 	%f154, %f3, %f150, %f153;
	mul.f32 	%f155, %f3, %f151;
	add.f32 	%f156, %f150, 0fBF800000;
	sub.f32 	%f157, %f155, %f156;
	mul.f32 	%f158, %f157, %f142;
	fma.rn.f32 	%f159, %f4, %f150, %f158;
	mul.f32 	%f160, %f19, %f154;
	fma.rn.f32 	%f339, %f139, %f160, %f339;
	mul.f32 	%f161, %f19, %f159;
	fma.rn.f32 	%f340, %f139, %f161, %f340;
$L__BB0_7:
	ld.global.f32 	%f27, [gauspt+8];
	mul.f32 	%f162, %f5, %f27;
	mul.f32 	%f163, %f27, %f162;
	mov.f32 	%f164, 0f3F800000;
	sub.f32 	%f28, %f164, %f163;
	abs.f32 	%f165, %f28;
	setp.leu.f32 	%p6, %f165, 0f3B03126F;
	@%p6 bra 	$L__BB0_9;
	ld.global.f32 	%f166, [gauswt+8];
	fma.rn.f32 	%f338, %f27, %f166, %f338;
	div.rn.f32 	%f167, %f6, %f27;
	mul.f32 	%f168, %f167, 0f3FB8AA3B;
	ex2.approx.f32 	%f169, %f168;
	mul.f32 	%f170, %f7, %f27;
	div.rn.f32 	%f171, %f8, %f28;
	mul.f32 	%f172, %f170, %f171;
	mul.f32 	%f173, %f10, %f27;
	fma.rn.f32 	%f174, %f27, %f173, 0f3F800000;
	div.rn.f32 	%f175, %f174, %f28;
	mul.f32 	%f176, %f9, %f175;
	add.f32 	%f177, %f172, %f176;
	sub.f32 	%f178, %f172, %f176;
	fma.rn.f32 	%f179, %f4, %f169, 0fBF800000;
	mul.f32 	%f180, %f178, %f179;
	fma.rn.f32 	%f181, %f3, %f177, %f180;
	mul.f32 	%f182, %f3, %f178;
	add.f32 	%f183, %f177, 0fBF800000;
	sub.f32 	%f184, %f182, %f183;
	mul.f32 	%f185, %f184, %f169;
	fma.rn.f32 	%f186, %f4, %f177, %f185;
	mul.f32 	%f187, %f27, %f181;
	fma.rn.f32 	%f339, %f166, %f187, %f339;
	mul.f32 	%f188, %f27, %f186;
	fma.rn.f32 	%f340, %f166, %f188, %f340;
$L__BB0_9:
	ld.global.f32 	%f35, [gauspt+12];
	mul.f32 	%f189, %f5, %f35;
	mul.f32 	%f190, %f35, %f189;
	mov.f32 	%f191, 0f3F800000;
	sub.f32 	%f36, %f191, %f190;
	abs.f32 	%f192, %f36;
	setp.leu.f32 	%p7, %f192, 0f3B03126F;
	@%p7 bra 	$L__BB0_11;
	ld.global.f32 	%f193, [gauswt+12];
	fma.rn.f32 	%f338, %f35, %f193, %f338;
	div.rn.f32 	%f194, %f6, %f35;
	mul.f32 	%f195, %f194, 0f3FB8AA3B;
	ex2.approx.f32 	%f196, %f195;
	mul.f32 	%f197, %f7, %f35;
	div.rn.f32 	%f198, %f8, %f36;
	mul.f32 	%f199, %f197, %f198;
	mul.f32 	%f200, %f10, %f35;
	fma.rn.f32 	%f201, %f35, %f200, 0f3F800000;
	div.rn.f32 	%f202, %f201, %f36;
	mul.f32 	%f203, %f9, %f202;
	add.f32 	%f204, %f199, %f203;
	sub.f32 	%f205, %f199, %f203;
	fma.rn.f32 	%f206, %f4, %f196, 0fBF800000;
	mul.f32 	%f207, %f205, %f206;
	fma.rn.f32 	%f208, %f3, %f204, %f207;
	mul.f32 	%f209, %f3, %f205;
	add.f32 	%f210, %f204, 0fBF800000;
	sub.f32 	%f211, %f209, %f210;
	mul.f32 	%f212, %f211, %f196;
	fma.rn.f32 	%f213, %f4, %f204, %f212;
	mul.f32 	%f214, %f35, %f208;
	fma.rn.f32 	%f339, %f193, %f214, %f339;
	mul.f32 	%f215, %f35, %f213;
	fma.rn.f32 	%f340, %f193, %f215, %f340;
$L__BB0_11:
	ld.global.f32 	%f43, [gauspt+16];
	mul.f32 	%f216, %f5, %f43;
	mul.f32 	%f217, %f43, %f216;
	mov.f32 	%f218, 0f3F800000;
	sub.f32 	%f44, %f218, %f217;
	abs.f32 	%f219, %f44;
	setp.leu.f32 	%p8, %f219, 0f3B03126F;
	@%p8 bra 	$L__BB0_13;
	ld.global.f32 	%f220, [gauswt+16];
	fma.rn.f32 	%f338, %f43, %f220, %f338;
	div.rn.f32 	%f221, %f6, %f43;
	mul.f32 	%f222, %f221, 0f3FB8AA3B;
	ex2.approx.f32 	%f223, %f222;
	mul.f32 	%f224, %f7, %f43;
	div.rn.f32 	%f225, %f8, %f44;
	mul.f32 	%f226, %f224, %f225;
	mul.f32 	%f227, %f10, %f43;
	fma.rn.f32 	%f228, %f43, %f227, 0f3F800000;
	div.rn.f32 	%f229, %f228, %f44;
	mul.f32 	%f230, %f9, %f229;
	add.f32 	%f231, %f226, %f230;
	sub.f32 	%f232, %f226, %f230;
	fma.rn.f32 	%f233, %f4, %f223, 0fBF800000;
	mul.f32 	%f234, %f232, %f233;
	fma.rn.f32 	%f235, %f3, %f231, %f234;
	mul.f32 	%f236, %f3, %f232;
	add.f32 	%f237, %f231, 0fBF800000;
	sub.f32 	%f238, %f236, %f237;
	mul.f32 	%f239, %f238, %f223;
	fma.rn.f32 	%f240, %f4, %f231, %f239;
	mul.f32 	%f241, %f43, %f235;
	fma.rn.f32 	%f339, %f220, %f241, %f339;
	mul.f32 	%f242, %f43, %f240;
	fma.rn.f32 	%f340, %f220, %f242, %f340;
$L__BB0_13:
	ld.global.f32 	%f51, [gauspt+20];
	mul.f32 	%f243, %f5, %f51;
	mul.f32 	%f244, %f51, %f243;
	mov.f32 	%f245, 0f3F800000;
	sub.f32 	%f52, %f245, %f244;
	abs.f32 	%f246, %f52;
	setp.leu.f32 	%p9, %f246, 0f3B03126F;
	@%p9 bra 	$L__BB0_15;
	ld.global.f32 	%f247, [gauswt+20];
	fma.rn.f32 	%f338, %f51, %f247, %f338;
	div.rn.f32 	%f248, %f6, %f51;
	mul.f32 	%f249, %f248, 0f3FB8AA3B;
	ex2.approx.f32 	%f250, %f249;
	mul.f32 	%f251, %f7, %f51;
	div.rn.f32 	%f252, %f8, %f52;
	mul.f32 	%f253, %f251, %f252;
	mul.f32 	%f254, %f10, %f51;
	fma.rn.f32 	%f255, %f51, %f254, 0f3F800000;
	div.rn.f32 	%f256, %f255, %f52;
	mul.f32 	%f257, %f9, %f256;
	add.f32 	%f258, %f253, %f257;
	sub.f32 	%f259, %f253, %f257;
	fma.rn.f32 	%f260, %f4, %f250, 0fBF800000;
	mul.f32 	%f261, %f259, %f260;
	fma.rn.f32 	%f262, %f3, %f258, %f261;
	mul.f32 	%f263, %f3, %f259;
	add.f32 	%f264, %f258, 0fBF800000;
	sub.f32 	%f265, %f263, %f264;
	mul.f32 	%f266, %f265, %f250;
	fma.rn.f32 	%f267, %f4, %f258, %f266;
	mul.f32 	%f268, %f51, %f262;
	fma.rn.f32 	%f339, %f247, %f268, %f339;
	mul.f32 	%f269, %f51, %f267;
	fma.rn.f32 	%f340, %f247, %f269, %f340;
$L__BB0_15:
	ld.global.f32 	%f59, [gauspt+24];
	mul.f32 	%f270, %f5, %f59;
	mul.f32 	%f271, %f59, %f270;
	mov.f32 	%f272, 0f3F800000;
	sub.f32 	%f60, %f272, %f271;
	abs.f32 	%f273, %f60;
	setp.leu.f32 	%p10, %f273, 0f3B03126F;
	@%p10 bra 	$L__BB0_17;
	ld.global.f32 	%f274, [gauswt+24];
	fma.rn.f32 	%f338, %f59, %f274, %f338;
	div.rn.f32 	%f275, %f6, %f59;
	mul.f32 	%f276, %f275, 0f3FB8AA3B;
	ex2.approx.f32 	%f277, %f276;
	mul.f32 	%f278, %f7, %f59;
	div.rn.f32 	%f279, %f8, %f60;
	mul.f32 	%f280, %f278, %f279;
	mul.f32 	%f281, %f10, %f59;
	fma.rn.f32 	%f282, %f59, %f281, 0f3F800000;
	div.rn.f32 	%f283, %f282, %f60;
	mul.f32 	%f284, %f9, %f283;
	add.f32 	%f285, %f280, %f284;
	sub.f32 	%f286, %f280, %f284;
	fma.rn.f32 	%f287, %f4, %f277, 0fBF800000;
	mul.f32 	%f288, %f286, %f287;
	fma.rn.f32 	%f289, %f3, %f285, %f288;
	mul.f32 	%f290, %f3, %f286;
	add.f32 	%f291, %f285, 0fBF800000;
	sub.f32 	%f292, %f290, %f291;
	mul.f32 	%f293, %f292, %f277;
	fma.rn.f32 	%f294, %f4, %f285, %f293;
	mul.f32 	%f295, %f59, %f289;
	fma.rn.f32 	%f339, %f274, %f295, %f339;
	mul.f32 	%f296, %f59, %f294;
	fma.rn.f32 	%f340, %f274, %f296, %f340;
$L__BB0_17:
	ld.global.f32 	%f67, [gauspt+28];
	mul.f32 	%f297, %f5, %f67;
	mul.f32 	%f298, %f67, %f297;
	mov.f32 	%f299, 0f3F800000;
	sub.f32 	%f68, %f299, %f298;
	abs.f32 	%f300, %f68;
	setp.leu.f32 	%p11, %f300, 0f3B03126F;
	@%p11 bra 	$L__BB0_19;
	ld.global.f32 	%f301, [gauswt+28];
	fma.rn.f32 	%f338, %f67, %f301, %f338;
	div.rn.f32 	%f302, %f6, %f67;
	mul.f32 	%f303, %f302, 0f3FB8AA3B;
	ex2.approx.f32 	%f304, %f303;
	mul.f32 	%f305, %f7, %f67;
	div.rn.f32 	%f306, %f8, %f68;
	mul.f32 	%f307, %f305, %f306;
	mul.f32 	%f308, %f10, %f67;
	fma.rn.f32 	%f309, %f67, %f308, 0f3F800000;
	div.rn.f32 	%f310, %f309, %f68;
	mul.f32 	%f311, %f9, %f310;
	add.f32 	%f312, %f307, %f311;
	sub.f32 	%f313, %f307, %f311;
	fma.rn.f32 	%f314, %f4, %f304, 0fBF800000;
	mul.f32 	%f315, %f313, %f314;
	fma.rn.f32 	%f316, %f3, %f312, %f315;
	mul.f32 	%f317, %f3, %f313;
	add.f32 	%f318, %f312, 0fBF800000;
	sub.f32 	%f319, %f317, %f318;
	mul.f32 	%f320, %f319, %f304;
	fma.rn.f32 	%f321, %f4, %f312, %f320;
	mul.f32 	%f322, %f67, %f316;
	fma.rn.f32 	%f339, %f301, %f322, %f339;
	mul.f32 	%f323, %f67, %f321;
	fma.rn.f32 	%f340, %f301, %f323, %f340;
$L__BB0_19:
	div.rn.f32 	%f361, %f339, %f338;
	div.rn.f32 	%f359, %f340, %f338;
	setp.ne.s32 	%p12, %r40, 0;
	mov.f32 	%f360, %f359;
	mov.f32 	%f362, %f361;
	@%p12 bra 	$L__BB0_21;
	mul.f32 	%f324, %f361, 0f3EE8F5C3;
	mov.f32 	%f325, 0f3F800000;
	sub.f32 	%f326, %f325, %f324;
	rcp.rn.f32 	%f327, %f326;
	mul.f32 	%f328, %f361, 0f3F6FDF3B;
	mul.f32 	%f329, %f328, %f327;
	fma.rn.f32 	%f362, %f329, 0f3F0B851E, 0f3D810625;
	mul.f32 	%f330, %f359, 0f3EE8F5C3;
	mul.f32 	%f331, %f330, %f327;
	fma.rn.f32 	%f361, %f359, %f331, %f361;
	mul.f32 	%f332, %f327, 0f3F6FDF3B;
	mul.f32 	%f360, %f359, %f332;
	mul.f32 	%f333, %f359, %f327;
	mul.f32 	%f359, %f333, 0f3F0B851E;
	mul.f32 	%f363, %f1, %f363;
$L__BB0_21:
	ld.param.u64 	%rd33, [_Z23sia2_edd_gpu_kernel_eddPKiPKfPfS3_iiiiif_param_2];
	st.global.f32 	[%rd5], %f362;
	st.global.f32 	[%rd6], %f361;
	cvta.to.global.u64 	%rd27, %rd33;
	mul.wide.s32 	%rd28, %r43, 4;
	add.s64 	%rd29, %rd27, %rd28;
	st.global.f32 	[%rd29], %f360;
	st.global.f32 	[%rd7], %f359;
	cvt.u64.u32 	%rd30, %r7;
	add.s64 	%rd31, %rd7, %rd30;
	st.global.f32 	[%rd31], %f363;
	mov.u32 	%r38, %ntid.x;
	mul.lo.s32 	%r39, %r38, 7;
	add.s32 	%r43, %r43, %r39;
	add.s32 	%r42, %r42, %r39;
	add.s32 	%r41, %r41, 1;
	setp.ne.s32 	%p13, %r41, 0;
	add.s32 	%r40, %r40, 1;
	@%p13 bra 	$L__BB0_3;
$L__BB0_22:
	ret;

}


// ===== COMPILED SASS (sm_100) =====

	.target	sm_100

	.elftype	@"ET_EXEC"


//--------------------- .note.nv.tkinfo           --------------------------
	.section	.note.nv.tkinfo,"",@"SHT_NOTE"
	.sectionflags	@"SHF_NOTE_NV_TKINFO"
	.tkinfo
        /*0018*/ 	.word	0x00000002
        /*0030*/ 	.string	""
        /*0030*/ 	.string	"ptxas"
        /*0030*/ 	.string	"Cuda compilation tools, release 13.0, V13.0.88"
        /*0030*/ 	.string	"Build cuda_13.0.r13.0/compiler.36424714_0"
        /*0030*/ 	.string	"-arch sm_100 -m 64 "



//--------------------- .note.nv.cuinfo           --------------------------
	.section	.note.nv.cuinfo,"",@"SHT_NOTE"
	.sectionflags	@"SHF_NOTE_NV_CUINFO"
        /*0018*/ 	.short	0x0002
        /*001a*/ 	.short	0x0064
        /*001c*/ 	.short	0x0082
	.zero		2


//--------------------- .nv.info                  --------------------------
	.section	.nv.info,"",@"SHT_CUDA_INFO"
	.align	4


	//----- nvinfo : EIATTR_REGCOUNT
	.align		4
        /*0000*/ 	.byte	0x04, 0x2f
        /*0002*/ 	.short	(.L_3 - .L_2)
	.align		4
.L_2:
        /*0004*/ 	.word	index@(_Z23sia2_edd_gpu_kernel_eddPKiPKfPfS3_iiiiif)
        /*0008*/ 	.word	0x00000028


	//----- nvinfo : EIATTR_FRAME_SIZE
	.align		4
.L_3:
        /*000c*/ 	.byte	0x04, 0x11
        /*000e*/ 	.short	(.L_5 - .L_4)
	.align		4
.L_4:
        /*0010*/ 	.word	index@($__internal_1_$__cuda_sm3x_div_rn_noftz_f32_slowpath)
        /*0014*/ 	.word	0x00000000


	//----- nvinfo : EIATTR_FRAME_SIZE
	.align		4
.L_5:
        /*0018*/ 	.byte	0x04, 0x11
        /*001a*/ 	.short	(.L_7 - .L_6)
	.align		4
.L_6:
        /*001c*/ 	.word	index@($__internal_0_$__cuda_sm20_rcp_rn_f32_slowpath)
        /*0020*/ 	.word	0x00000000


	//----- nvinfo : EIATTR_FRAME_SIZE
	.align		4
.L_7:
        /*0024*/ 	.byte	0x04, 0x11
        /*0026*/ 	.short	(.L_9 - .L_8)
	.align		4
.L_8:
        /*0028*/ 	.word	index@(_Z23sia2_edd_gpu_kernel_eddPKiPKfPfS3_iiiiif)
        /*002c*/ 	.word	0x00000000


	//----- nvinfo : EIATTR_MIN_STACK_SIZE
	.align		4
.L_9:
        /*0030*/ 	.byte	0x04, 0x12
        /*0032*/ 	.short	(.L_11 - .L_10)
	.align		4
.L_10:
        /*0034*/ 	.word	index@(_Z23sia2_edd_gpu_kernel_eddPKiPKfPfS3_iiiiif)
        /*0038*/ 	.word	0x00000000
.L_11:


//--------------------- .nv.compat                --------------------------
	.section	.nv.compat,"",@"SHT_CUDA_COMPAT_INFO"
	.align	4
        /*0000*/ 	.byte	0x02, 0x09, 0x00, 0x00, 0x02, 0x02, 0x01, 0x00, 0x02, 0x05, 0x05, 0x00, 0x03, 0x07, 0x01, 0x01
        /*0010*/ 	.byte	0x02, 0x03, 0x00, 0x00, 0x02, 0x06, 0x01, 0x00, 0x04, 0x0b, 0x08, 0x00, 0x01, 0x00, 0x00, 0x00
        /*0020*/ 	.byte	0x00, 0x00, 0x00, 0x00


//--------------------- .nv.info._Z23sia2_edd_gpu_kernel_eddPKiPKfPfS3_iiiiif --------------------------
	.section	.nv.info._Z23sia2_edd_gpu_kernel_eddPKiPKfPfS3_iiiiif,"",@"SHT_CUDA_INFO"
	.sectionflags	@""
	.align	4


	//----- nvinfo : EIATTR_CUDA_API_VERSION
	.align		4
        /*0000*/ 	.byte	0x04, 0x37
        /*0002*/ 	.short	(.L_13 - .L_12)
.L_12:
        /*0004*/ 	.word	0x00000082


	//----- nvinfo : EIATTR_KPARAM_INFO
	.align		4
.L_13:
        /*0008*/ 	.byte	0x04, 0x17
        /*000a*/ 	.short	(.L_15 - .L_14)
.L_14:
        /*000c*/ 	.word	0x00000000
        /*0010*/ 	.short	0x0009
        /*0012*/ 	.short	0x0034
        /*0014*/ 	.byte	0x00, 0xf0, 0x11, 0x00


	//----- nvinfo : EIATTR_KPARAM_INFO
	.align		4
.L_15:
        /*0018*/ 	.byte	0x04, 0x17
        /*001a*/ 	.short	(.L_17 - .L_16)
.L_16:
        /*001c*/ 	.word	0x00000000
        /*0020*/ 	.short	0x0008
        /*0022*/ 	.short	0x0030
        /*0024*/ 	.byte	0x00, 0xf0, 0x11, 0x00


	//----- nvinfo : EIATTR_KPARAM_INFO
	.align		4
.L_17:
        /*0028*/ 	.byte	0x04, 0x17
        /*002a*/ 	.short	(.L_19 - .L_18)
.L_18:
        /*002c*/ 	.word	0x00000000
        /*0030*/ 	.short	0x0007
        /*0032*/ 	.short	0x002c
        /*0034*/ 	.byte	0x00, 0xf0, 0x11, 0x00


	//----- nvinfo : EIATTR_KPARAM_INFO
	.align		4
.L_19:
        /*0038*/ 	.byte	0x04, 0x17
        /*003a*/ 	.short	(.L_21 - .L_20)
.L_20:
        /*003c*/ 	.word	0x00000000
        /*0040*/ 	.short	0x0006
        /*0042*/ 	.short	0x0028
        /*0044*/ 	.byte	0x00, 0xf0, 0x11, 0x00


	//----- nvinfo : EIATTR_KPARAM_INFO
	.align		4
.L_21:
        /*0048*/ 	.byte	0x04, 0x17
        /*004a*/ 	.short	(.L_23 - .L_22)
.L_22:
        /*004c*/ 	.word	0x00000000
        /*0050*/ 	.short	0x0005
        /*0052*/ 	.short	0x0024
        /*0054*/ 	.byte	0x00, 0xf0, 0x11, 0x00


	//----- nvinfo : EIATTR_KPARAM_INFO
	.align		4
.L_23:
        /*0058*/ 	.byte	0x04, 0x17
        /*005a*/ 	.short	(.L_25 - .L_24)
.L_24:
        /*005c*/ 	.word	0x00000000
        /*0060*/ 	.short	0x0004
        /*0062*/ 	.short	0x0020
        /*0064*/ 	.byte	0x00, 0xf0, 0x11, 0x00


	//----- nvinfo : EIATTR_KPARAM_INFO
	.align		4
.L_25:
        /*0068*/ 	.byte	0x04, 0x17
        /*006a*/ 	.short	(.L_27 - .L_26)
.L_26:
        /*006c*/ 	.word	0x00000000
        /*0070*/ 	.short	0x0003
        /*0072*/ 	.short	0x0018
        /*0074*/ 	.byte	0x00, 0xf5, 0x21, 0x00


	//----- nvinfo : EIATTR_KPARAM_INFO
	.align		4
.L_27:
        /*0078*/ 	.byte	0x04, 0x17
        /*007a*/ 	.short	(.L_29 - .L_28)
.L_28:
        /*007c*/ 	.word	0x00000000
        /*0080*/ 	.short	0x0002
        /*0082*/ 	.short	0x0010
        /*0084*/ 	.byte	0x00, 0xf5, 0x21, 0x00


	//----- nvinfo : EIATTR_KPARAM_INFO
	.align		4
.L_29:
        /*0088*/ 	.byte	0x04, 0x17
        /*008a*/ 	.short	(.L_31 - .L_30)
.L_30:
        /*008c*/ 	.word	0x00000000
        /*0090*/ 	.short	0x0001
        /*0092*/ 	.short	0x0008
        /*0094*/ 	.byte	0x00, 0xf5, 0x21, 0x00


	//----- nvinfo : EIATTR_KPARAM_INFO
	.align		4
.L_31:
        /*0098*/ 	.byte	0x04, 0x17
        /*009a*/ 	.short	(.L_33 - .L_32)
.L_32:
        /*009c*/ 	.word	0x00000000
        /*00a0*/ 	.short	0x0000
        /*00a2*/ 	.short	0x0000
        /*00a4*/ 	.byte	0x00, 0xf5, 0x21, 0x00


	//----- nvinfo : EIATTR_SPARSE_MMA_MASK
	.align		4
.L_33:
        /*00a8*/ 	.byte	0x03, 0x50
        /*00aa*/ 	.short	0x0000


	//----- nvinfo : EIATTR_MAXREG_COUNT
	.align		4
        /*00ac*/ 	.byte	0x03, 0x1b
        /*00ae*/ 	.short	0x00ff


	//----- nvinfo : EIATTR_MERCURY_ISA_VERSION
	.align		4
        /*00b0*/ 	.byte	0x03, 0x5f
        /*00b2*/ 	.short	0x0101


	//----- nvinfo : EIATTR_VRC_CTA_INIT_COUNT
	.align		4
        /*00b4*/ 	.byte	0x02, 0x4a
	.zero		1
	.zero		1


	//----- nvinfo : EIATTR_EXIT_INSTR_OFFSETS
	.align		4
        /*00b8*/ 	.byte	0x04, 0x1c
        /*00ba*/ 	.short	(.L_35 - .L_34)


	//   ....[0]....
.L_34:
        /*00bc*/ 	.word	0x00000110


	//   ....[1]....
        /*00c0*/ 	.word	0x000001e0


	//   ....[2]....
        /*00c4*/ 	.word	0x000032c0


	//----- nvinfo : EIATTR_CRS_STACK_SIZE
	.align		4
.L_35:
        /*00c8*/ 	.byte	0x04, 0x1e
        /*00ca*/ 	.short	(.L_37 - .L_36)
.L_36:
        /*00cc*/ 	.word	0x00000000


	//----- nvinfo : EIATTR_CBANK_PARAM_SIZE
	.align		4
.L_37:
        /*00d0*/ 	.byte	0x03, 0x19
        /*00d2*/ 	.short	0x0038


	//----- nvinfo : EIATTR_PARAM_CBANK
	.align		4
        /*00d4*/ 	.byte	0x04, 0x0a
        /*00d6*/ 	.short	(.L_39 - .L_38)
	.align		4
.L_38:
        /*00d8*/ 	.word	index@(.nv.constant0._Z23sia2_edd_gpu_kernel_eddPKiPKfPfS3_iiiiif)
        /*00dc*/ 	.short	0x0380
        /*00de*/ 	.short	0x0038


	//----- nvinfo : EIATTR_SW_WAR
	.align		4
.L_39:
        /*00e0*/ 	.byte	0x04, 0x36
        /*00e2*/ 	.short	(.L_41 - .L_40)
.L_40:
        /*00e4*/ 	.word	0x00000008
.L_41:


//--------------------- .nv.callgraph             --------------------------
	.section	.nv.callgraph,"",@"SHT_CUDA_CALLGRAPH"
	.align	4
	.sectionentsize	8
	.align		4
        /*0000*/ 	.word	0x00000000
	.align		4
        /*0004*/ 	.word	0xffffffff
	.align		4
        /*0008*/ 	.word	0x00000000
	.align		4
        /*000c*/ 	.word	0xfffffffe
	.align		4
        /*0010*/ 	.word	0x00000000
	.align		4
        /*0014*/ 	.word	0xfffffffd
	.align		4
        /*0018*/ 	.word	0x00000000
	.align		4
        /*001c*/ 	.word	0xfffffffc


//--------------------- .nv.constant4             --------------------------
	.section	.nv.constant4,"a",@progbits
	.align	8
	.align		8
.nv.constant4:
        /*0000*/ 	.dword	gauspt
	.align		8
        /*0008*/ 	.dword	gauswt


//--------------------- .text._Z23sia2_edd_gpu_kernel_eddPKiPKfPfS3_iiiiif --------------------------
	.section	.text._Z23sia2_edd_gpu_kernel_eddPKiPKfPfS3_iiiiif,"ax",@progbits
	.align	128
        .global         _Z23sia2_edd_gpu_kernel_eddPKiPKfPfS3_iiiiif
        .type           _Z23sia2_edd_gpu_kernel_eddPKiPKfPfS3_iiiiif,@function
        .size           _Z23sia2_edd_gpu_kernel_eddPKiPKfPfS3_iiiiif,(.L_x_97 - _Z23sia2_edd_gpu_kernel_eddPKiPKfPfS3_iiiiif)
        .other          _Z23sia2_edd_gpu_kernel_eddPKiPKfPfS3_iiiiif,@"STO_CUDA_ENTRY STV_DEFAULT"
_Z23sia2_edd_gpu_kernel_eddPKiPKfPfS3_iiiiif:
.text._Z23sia2_edd_gpu_kernel_eddPKiPKfPfS3_iiiiif:
[----:B------:R-:W-:Y:S01]  /*0000*/  LDC R1, c[0x0][0x37c] ;  /* 0x0000df00ff017b82 */ /* 0x000fe20000000800 */
[----:B------:R-:W0:Y:S01]  /*0010*/  S2R R2, SR_CTAID.X ;  /* 0x0000000000027919 */ /* 0x000e220000002500 */
[----:B------:R-:W0:Y:S06]  /*0020*/  LDCU UR5, c[0x0][0x360] ;  /* 0x00006c00ff0577ac */ /* 0x000e2c0008000800 */
[----:B------:R-:W1:Y:S01]  /*0030*/  LDC.64 R4, c[0x0][0x380] ;  /* 0x0000e000ff047b82 */ /* 0x000e620000000a00 */
[----:B------:R-:W2:Y:S01]  /*0040*/  S2R R6, SR_TID.X ;  /* 0x0000000000067919 */ /* 0x000ea20000002100 */
[----:B------:R-:W2:Y:S01]  /*0050*/  LDCU.64 UR8, c[0x0][0x3a0] ;  /* 0x00007400ff0877ac */ /* 0x000ea20008000a00 */
[----:B------:R-:W3:Y:S01]  /*0060*/  LDCU.64 UR6, c[0x0][0x358] ;  /* 0x00006b00ff0677ac */ /* 0x000ee20008000a00 */
[----:B------:R-:W4:Y:S01]  /*0070*/  LDCU UR4, c[0x0][0x3b0] ;  /* 0x00007600ff0477ac */ /* 0x000f220008000800 */
[----:B0-----:R-:W-:-:S04]  /*0080*/  IMAD R3, R2, UR5, RZ ;  /* 0x0000000502037c24 */ /* 0x001fc8000f8e02ff */
[----:B--2---:R-:W-:-:S04]  /*0090*/  IMAD R7, R3, UR8, R6 ;  /* 0x0000000803077c24 */ /* 0x004fc8000f8e0206 */
[----:B-1----:R-:W-:-:S05]  /*00a0*/  IMAD.WIDE R4, R7, 0x4, R4 ;  /* 0x0000000407047825 */ /* 0x002fca00078e0204 */
[----:B---3--:R-:W2:Y:S01]  /*00b0*/  LDG.E R8, desc[UR6][R4.64] ;  /* 0x0000000604087981 */ /* 0x008ea2000c1e1900 */
[----:B----4-:R-:W-:Y:S01]  /*00c0*/  UIMAD UR4, UR5, UR4, URZ ;  /* 0x00000004050472a4 */ /* 0x010fe2000f8e02ff */
[----:B------:R-:W-:-:S03]  /*00d0*/  IMAD R0, R3, UR9, R6 ;  /* 0x0000000903007c24 */ /* 0x000fc6000f8e0206 */
[----:B------:R-:W-:-:S06]  /*00e0*/  UIMAD UR4, UR4, 0x3, UR5 ;  /* 0x00000003040478a4 */ /* 0x000fcc000f8e0205 */
[----:B------:R-:W-:Y:S02]  /*00f0*/  IADD3 R7, PT, PT, R0, UR4, RZ ;  /* 0x0000000400077c10 */ /* 0x000fe4000fffe0ff */
[----:B--2---:R-:W-:-:S13]  /*0100*/  ISETP.GE.AND P0, PT, R8, 0x1, PT ;  /* 0x000000010800780c */ /* 0x004fda0003f06270 */
[----:B------:R-:W-:Y:S05]  /*0110*/  @!P0 EXIT ;  /* 0x000000000000894d */ /* 0x000fea0003800000 */
[----:B------:R-:W-:Y:S01]  /*0120*/  USHF.L.U32 UR4, UR5, 0x2, URZ ;  /* 0x0000000205047899 */ /* 0x000fe200080006ff */
[----:B------:R-:W0:Y:S01]  /*0130*/  LDC.64 R12, c[0x0][0x388] ;  /* 0x0000e200ff0c7b82 */ /* 0x000e220000000a00 */
[----:B------:R-:W1:Y:S04]  /*0140*/  LDCU UR8, c[0x0][0x3a8] ;  /* 0x00007500ff0877ac */ /* 0x000e680008000800 */
[----:B------:R-:W-:-:S04]  /*0150*/  IADD3 R4, P0, PT, R4, UR4, RZ ;  /* 0x0000000404047c10 */ /* 0x000fc8000ff1e0ff */
[----:B------:R-:W-:-:S05]  /*0160*/  IADD3.X R5, PT, PT, RZ, R5, RZ, P0, !PT ;  /* 0x00000005ff057210 */ /* 0x000fca00007fe4ff */
[----:B------:R-:W2:Y:S01]  /*0170*/  LDG.E R17, desc[UR6][R4.64] ;  /* 0x0000000604117981 */ /* 0x000ea2000c1e1900 */
[----:B------:R-:W-:-:S04]  /*0180*/  IADD3 R10, P0, PT, R4, UR4, RZ ;  /* 0x00000004040a7c10 */ /* 0x000fc8000ff1e0ff */
[----:B------:R-:W-:-:S05]  /*0190*/  IADD3.X R11, PT, PT, RZ, R5, RZ, P0, !PT ;  /* 0x00000005ff0b7210 */ /* 0x000fca00007fe4ff */
[----:B------:R3:W5:Y:S01]  /*01a0*/  LDG.E R10, desc[UR6][R10.64] ;  /* 0x000000060a0a7981 */ /* 0x000762000c1e1900 */
[----:B-1----:R-:W-:Y:S01]  /*01b0*/  IMAD R3, R3, UR8, R6 ;  /* 0x0000000803037c24 */ /* 0x002fe2000f8e0206 */
[----:B--2---:R-:W-:-:S04]  /*01c0*/  IADD3 R8, PT, PT, R8, R17, RZ ;  /* 0x0000001108087210 */ /* 0x004fc80007ffe0ff */
[----:B------:R-:W-:-:S13]  /*01d0*/  ISETP.GE.AND P0, PT, R8, 0x1, PT ;  /* 0x000000010800780c */ /* 0x000fda0003f06270 */
[----:B0--3--:R-:W-:Y:S05]  /*01e0*/  @!P0 EXIT ;  /* 0x000000000000894d */ /* 0x009fea0003800000 */
[----:B------:R-:W0:Y:S01]  /*01f0*/  LDCU.64 UR8, c[0x0][0x390] ;  /* 0x00007200ff0877ac */ /* 0x000e220008000a00 */
[----:B------:R-:W-:Y:S01]  /*0200*/  IMAD.WIDE R12, R7, 0x4, R12 ;  /* 0x00000004070c7825 */ /* 0x000fe200078e020c */
[----:B------:R-:W-:-:S04]  /*0210*/  SHF.R.S32.HI R0, RZ, 0x1f, R3 ;  /* 0x0000001fff007819 */ /* 0x000fc80000011403 */
[----:B------:R-:W2:Y:S01]  /*0220*/  LDG.E R4, desc[UR6][R12.64] ;  /* 0x000000060c047981 */ /* 0x000ea2000c1e1900 */
[----:B0-----:R-:W-:-:S04]  /*0230*/  LEA R14, P0, R3, UR8, 0x2 ;  /* 0x00000008030e7c11 */ /* 0x001fc8000f8010ff */
[----:B------:R-:W-:-:S05]  /*0240*/  LEA.HI.X R15, R3, UR9, R0, 0x2, P0 ;  /* 0x00000009030f7c11 */ /* 0x000fca00080f1400 */
[----:B------:R-:W3:Y:S01]  /*0250*/  LDG.E R9, desc[UR6][R14.64] ;  /* 0x000000060e097981 */ /* 0x000ee2000c1e1900 */
[----:B-----5:R-:W-:Y:S01]  /*0260*/  ISETP.GE.AND P1, PT, R10, 0x2, PT ;  /* 0x000000020a00780c */ /* 0x020fe20003f26270 */
[----:B------:R-:W-:Y:S01]  /*0270*/  BSSY.RECONVERGENT B2, `(.L_x_0) ;  /* 0x0000012000027945 */ /* 0x000fe20003800200 */
[----:B--2---:R-:W-:-:S05]  /*0280*/  FMNMX R4, R4, 0.0099999997764825820923, !PT ;  /* 0x3c23d70a04047809 */ /* 0x004fca0007800000 */
[--C-:B------:R-:W-:Y:S01]  /*0290*/  FADD R11, R4, R4.reuse ;  /* 0x00000004040b7221 */ /* 0x100fe20000000000 */
[----:B---3--:R-:W-:-:S04]  /*02a0*/  FFMA R3, R9, 1.3099999427795410156, R4 ;  /* 0x3fa7ae1409037823 */ /* 0x008fc80000000004 */
[----:B------:R-:W0:Y:S08]  /*02b0*/  MUFU.RCP R0, R3 ;  /* 0x0000000300007308 */ /* 0x000e300000001000 */
[----:B------:R-:W1:Y:S01]  /*02c0*/  FCHK P0, R11, R3 ;  /* 0x000000030b007302 */ /* 0x000e620000000000 */
[----:B0-----:R-:W-:-:S04]  /*02d0*/  FFMA R5, -R3, R0, 1 ;  /* 0x3f80000003057423 */ /* 0x001fc80000000100 */
[----:B------:R-:W-:-:S04]  /*02e0*/  FFMA R0, R0, R5, R0 ;  /* 0x0000000500007223 */ /* 0x000fc80000000000 */
[----:B------:R-:W-:Y:S01]  /*02f0*/  FFMA R7, R11, R0, RZ ;  /* 0x000000000b077223 */ /* 0x000fe200000000ff */
[----:B------:R-:W-:-:S03]  /*0300*/  IADD3 R5, PT, PT, R17, 0x1, RZ ;  /* 0x0000000111057810 */ /* 0x000fc60007ffe0ff */
[----:B------:R-:W-:Y:S01]  /*0310*/  FFMA R10, -R3, R7, R11 ;  /* 0x00000007030a7223 */ /* 0x000fe2000000010b */
[----:B------:R-:W-:-:S03]  /*0320*/  SEL R5, R5, RZ, !P1 ;  /* 0x000000ff05057207 */ /* 0x000fc60004800000 */
[----:B------:R-:W-:Y:S01]  /*0330*/  FFMA R7, R0, R10, R7 ;  /* 0x0000000a00077223 */ /* 0x000fe20000000007 */
[----:B-1----:R-:W-:Y:S06]  /*0340*/  @!P0 BRA `(.L_x_1) ;  /* 0x0000000000108947 */ /* 0x002fec0003800000 */
[----:B------:R-:W-:Y:S02]  /*0350*/  MOV R0, R11 ;  /* 0x0000000b00007202 */ /* 0x000fe40000000f00 */
[----:B------:R-:W-:-:S07]  /*0360*/  MOV R10, 0x380 ;  /* 0x00000380000a7802 */ /* 0x000fce0000000f00 */
[----:B------:R-:W-:Y:S05]  /*0370*/  CALL.REL.NOINC `($__internal_1_$__cuda_sm3x_div_rn_noftz_f32_slowpath) ;  /* 0x0000003000b07944 */ /* 0x000fea0003c00000 */
[----:B------:R-:W-:-:S07]  /*0380*/  MOV R7, R0 ;  /* 0x0000000000077202 */ /* 0x000fce0000000f00 */
.L_x_1:
[----:B------:R-:W-:Y:S05]  /*0390*/  BSYNC.RECONVERGENT B2 ;  /* 0x0000000000027941 */ /* 0x000fea0003800200 */
.L_x_0:
[----:B------:R-:W-:Y:S01]  /*03a0*/  FFMA R3, R4, 1.3099999427795410156, R9 ;  /* 0x3fa7ae1404037823 */ /* 0x000fe20000000009 */
[----:B------:R-:W-:Y:S03]  /*03b0*/  BSSY.RECONVERGENT B2, `(.L_x_2) ;  /* 0x000000c000027945 */ /* 0x000fe60003800200 */
[----:B------:R-:W0:Y:S08]  /*03c0*/  MUFU.RCP R0, R3 ;  /* 0x0000000300007308 */ /* 0x000e300000001000 */
[----:B------:R-:W1:Y:S01]  /*03d0*/  FCHK P0, R11, R3 ;  /* 0x000000030b007302 */ /* 0x000e620000000000 */
[----:B0-----:R-:W-:-:S04]  /*03e0*/  FFMA R13, -R3, R0, 1 ;  /* 0x3f800000030d7423 */ /* 0x001fc80000000100 */
[----:B------:R-:W-:-:S04]  /*03f0*/  FFMA R0, R0, R13, R0 ;  /* 0x0000000d00007223 */ /* 0x000fc80000000000 */
[----:B------:R-:W-:-:S04]  /*0400*/  FFMA R13, R11, R0, RZ ;  /* 0x000000000b0d7223 */ /* 0x000fc800000000ff */
[----:B------:R-:W-:-:S04]  /*0410*/  FFMA R10, -R3, R13, R11 ;  /* 0x0000000d030a7223 */ /* 0x000fc8000000010b */
[----:B------:R-:W-:Y:S01]  /*0420*/  FFMA R0, R0, R10, R13 ;  /* 0x0000000a00007223 */ /* 0x000fe2000000000d */
[----:B-1----:R-:W-:Y:S06]  /*0430*/  @!P0 BRA `(.L_x_3) ;  /* 0x00000000000c8947 */ /* 0x002fec0003800000 */
[----:B------:R-:W-:Y:S02]  /*0440*/  MOV R0, R11 ;  /* 0x0000000b00007202 */ /* 0x000fe40000000f00 */
[----:B------:R-:W-:-:S07]  /*0450*/  MOV R10, 0x470 ;  /* 0x00000470000a7802 */ /* 0x000fce0000000f00 */
[----:B------:R-:W-:Y:S05]  /*0460*/  CALL.REL.NOINC `($__internal_1_$__cuda_sm3x_div_rn_noftz_f32_slowpath) ;  /* 0x0000003000747944 */ /* 0x000fea0003c00000 */
.L_x_3:
[----:B------:R-:W-:Y:S05]  /*0470*/  BSYNC.RECONVERGENT B2 ;  /* 0x0000000000027941 */ /* 0x000fea0003800200 */
.L_x_2:
[----:B------:R-:W-:Y:S01]  /*0480*/  FMUL R0, R0, R0 ;  /* 0x0000000000007220 */ /* 0x000fe20000400000 */
[----:B------:R-:W0:Y:S01]  /*0490*/  MUFU.RCP R3, R4 ;  /* 0x0000000400037308 */ /* 0x000e220000001000 */
[----:B------:R-:W-:Y:S02]  /*04a0*/  BSSY.RECONVERGENT B2, `(.L_x_4) ;  /* 0x0000010000027945 */ /* 0x000fe40003800200 */
[----:B------:R-:W-:-:S04]  /*04b0*/  FFMA R0, R7, R7, R0 ;  /* 0x0000000707007223 */ /* 0x000fc80000000000 */
[----:B------:R-:W-:-:S04]  /*04c0*/  FMUL R0, R0, 0.5 ;  /* 0x3f00000000007820 */ /* 0x000fc80000400000 */
[----:B------:R-:W-:-:S04]  /*04d0*/  FMUL R0, R0, 1.3099999427795410156 ;  /* 0x3fa7ae1400007820 */ /* 0x000fc80000400000 */
[----:B------:R-:W-:Y:S01]  /*04e0*/  FMUL R0, R9, R0 ;  /* 0x0000000009007220 */ /* 0x000fe20000400000 */
[----:B0-----:R-:W-:-:S03]  /*04f0*/  FFMA R10, -R4, R3, 1 ;  /* 0x3f800000040a7423 */ /* 0x001fc60000000103 */
[----:B------:R-:W0:Y:S01]  /*0500*/  FCHK P0, R0, R4 ;  /* 0x0000000400007302 */ /* 0x000e220000000000 */
[----:B------:R-:W-:-:S04]  /*0510*/  FFMA R3, R3, R10, R3 ;  /* 0x0000000a03037223 */ /* 0x000fc80000000003 */
[----:B------:R-:W-:-:S04]  /*0520*/  FFMA R10, R0, R3, RZ ;  /* 0x00000003000a7223 */ /* 0x000fc800000000ff */
[----:B------:R-:W-:-:S04]  /*0530*/  FFMA R9, -R4, R10, R0 ;  /* 0x0000000a04097223 */ /* 0x000fc80000000100 */
[----:B------:R-:W-:Y:S01]  /*0540*/  FFMA R9, R3, R9, R10 ;  /* 0x0000000903097223 */ /* 0x000fe2000000000a */
[----:B0-----:R-:W-:Y:S06]  /*0550*/  @!P0 BRA `(.L_x_5) ;  /* 0x0000000000108947 */ /* 0x001fec0003800000 */
[----:B------:R-:W-:Y:S02]  /*0560*/  MOV R3, R4 ;  /* 0x0000000400037202 */ /* 0x000fe40000000f00 */
[----:B------:R-:W-:-:S07]  /*0570*/  MOV R10, 0x590 ;  /* 0x00000590000a7802 */ /* 0x000fce0000000f00 */
[----:B------:R-:W-:Y:S05]  /*0580*/  CALL.REL.NOINC `($__internal_1_$__cuda_sm3x_div_rn_noftz_f32_slowpath) ;  /* 0x00000030002c7944 */ /* 0x000fea0003c00000 */
[----:B------:R-:W-:-:S07]  /*0590*/  MOV R9, R0 ;  /* 0x0000000000097202 */ /* 0x000fce0000000f00 */
.L_x_5:
[----:B------:R-:W-:Y:S05]  /*05a0*/  BSYNC.RECONVERGENT B2 ;  /* 0x0000000000027941 */ /* 0x000fea0003800200 */
.L_x_4:
[----:B------:R-:W0:Y:S01]  /*05b0*/  LDC R3, c[0x0][0x3a8] ;  /* 0x0000ea00ff037b82 */ /* 0x000e220000000800 */
[----:B------:R-:W-:Y:S02]  /*05c0*/  IADD3 R8, PT, PT, -R8, RZ, RZ ;  /* 0x000000ff08087210 */ /* 0x000fe40007ffe1ff */
[----:B------:R-:W-:Y:S01]  /*05d0*/  IADD3 R5, PT, PT, -R5, RZ, RZ ;  /* 0x000000ff05057210 */ /* 0x000fe20007ffe1ff */
[CC--:B0-----:R-:W-:Y:S02]  /*05e0*/  IMAD R7, R2.reuse, R3.reuse, 0x5 ;  /* 0x0000000502077424 */ /* 0x0c1fe400078e0203 */
[----:B------:R-:W-:Y:S02]  /*05f0*/  IMAD R3, R2, R3, 0x2 ;  /* 0x0000000202037424 */ /* 0x000fe400078e0203 */
[--C-:B------:R-:W-:Y:S02]  /*0600*/  IMAD R7, R7, UR5, R6.reuse ;  /* 0x0000000507077c24 */ /* 0x100fe4000f8e0206 */
[----:B------:R-:W-:-:S07]  /*0610*/  IMAD R6, R3, UR5, R6 ;  /* 0x0000000503067c24 */ /* 0x000fce000f8e0206 */
.L_x_79:
[----:B-1----:R-:W0:Y:S08]  /*0620*/  LDC.64 R20, c[0x0][0x390] ;  /* 0x0000e400ff147b82 */ /* 0x002e300000000a00 */
[----:B------:R-:W1:Y:S01]  /*0630*/  LDC.64 R14, c[0x4][RZ] ;  /* 0x01000000ff0e7b82 */ /* 0x000e620000000a00 */
[----:B0-----:R-:W-:-:S03]  /*0640*/  IMAD.WIDE R10, R7, 0x4, R20 ;  /* 0x00000004070a7825 */ /* 0x001fc600078e0214 */
[----:B------:R-:W-:Y:S01]  /*0650*/  IADD3 R34, P0, PT, R10, UR4, RZ ;  /* 0x000000040a227c10 */ /* 0x000fe2000ff1e0ff */
[----:B-1----:R0:W2:Y:S03]  /*0660*/  LDG.E R27, desc[UR6][R14.64] ;  /* 0x000000060e1b7981 */ /* 0x0020a6000c1e1900 */
[----:B------:R-:W-:Y:S02]  /*0670*/  IADD3.X R35, PT, PT, RZ, R11, RZ, P0, !PT ;  /* 0x0000000bff237210 */ /* 0x000fe400007fe4ff */
[----:B------:R-:W-:Y:S01]  /*0680*/  IADD3 R16, P0, PT, R34, UR4, RZ ;  /* 0x0000000422107c10 */ /* 0x000fe2000ff1e0ff */
[----:B------:R-:W-:Y:S01]  /*0690*/  IMAD.WIDE R20, R6, 0x4, R20 ;  /* 0x0000000406147825 */ /* 0x000fe200078e0214 */
[----:B------:R-:W5:Y:S02]  /*06a0*/  LDG.E R11, desc[UR6][R10.64] ;  /* 0x000000060a0b7981 */ /* 0x000f64000c1e1900 */
[----:B------:R-:W-:-:S02]  /*06b0*/  IADD3.X R17, PT, PT, RZ, R35, RZ, P0, !PT ;  /* 0x00000023ff117210 */ /* 0x000fc400007fe4ff */
[----:B------:R-:W-:Y:S01]  /*06c0*/  IADD3 R22, P0, PT, R16, UR4, RZ ;  /* 0x0000000410167c10 */ /* 0x000fe2000ff1e0ff */
[----:B------:R-:W3:Y:S03]  /*06d0*/  LDG.E R0, desc[UR6][R34.64] ;  /* 0x0000000622007981 */ /* 0x000ee6000c1e1900 */
[----:B------:R-:W-:Y:S01]  /*06e0*/  IADD3.X R23, PT, PT, RZ, R17, RZ, P0, !PT ;  /* 0x00000011ff177210 */ /* 0x000fe200007fe4ff */
[----:B------:R1:W4:Y:S04]  /*06f0*/  LDG.E R4, desc[UR6][R16.64] ;  /* 0x0000000610047981 */ /* 0x000328000c1e1900 */
[----:B------:R-:W2:Y:S01]  /*0700*/  LDG.E R22, desc[UR6][R22.64] ;  /* 0x0000000616167981 */ /* 0x000ea2000c1e1900 */
[----:B------:R-:W-:-:S03]  /*0710*/  IADD3 R18, P0, PT, R20, UR4, RZ ;  /* 0x0000000414127c10 */ /* 0x000fc6000ff1e0ff */
[----:B------:R2:W5:Y:S01]  /*0720*/  LDG.E R12, desc[UR6][R20.64] ;  /* 0x00000006140c7981 */ /* 0x000562000c1e1900 */
[----:B------:R-:W-:-:S05]  /*0730*/  IADD3.X R19, PT, PT, RZ, R21, RZ, P0, !PT ;  /* 0x00000015ff137210 */ /* 0x000fca00007fe4ff */
[----:B------:R2:W5:Y:S01]  /*0740*/  LDG.E R2, desc[UR6][R18.64] ;  /* 0x0000000612027981 */ /* 0x000562000c1e1900 */
[----:B------:R-:W-:Y:S01]  /*0750*/  BSSY.RECONVERGENT B2, `(.L_x_6) ;  /* 0x0000053000027945 */ /* 0x000fe20003800200 */
[----:B0-----:R-:W-:Y:S01]  /*0760*/  HFMA2 R15, -RZ, RZ, 0, 0 ;  /* 0x00000000ff0f7431 */ /* 0x001fe200000001ff */
[----:B-1----:R-:W-:Y:S01]  /*0770*/  MOV R16, RZ ;  /* 0x000000ff00107202 */ /* 0x002fe20000000f00 */
[----:B--2---:R-:W-:-:S04]  /*0780*/  FMUL R13, R22, R22 ;  /* 0x00000016160d7220 */ /* 0x004fc80000400000 */
[----:B------:R-:W-:-:S04]  /*0790*/  FMUL R22, R13, R27 ;  /* 0x0000001b0d167220 */ /* 0x000fc80000400000 */
[----:B------:R-:W-:-:S05]  /*07a0*/  FFMA R25, -R27, R22, 1 ;  /* 0x3f8000001b197423 */ /* 0x000fca0000000116 */
[----:B------:R-:W-:Y:S01]  /*07b0*/  FSETP.GT.AND P0, PT, |R25|, 0.0020000000949949026108, PT ;  /* 0x3b03126f1900780b */ /* 0x000fe20003f04200 */
[----:B---3--:R-:W-:Y:S01]  /*07c0*/  FADD R3, -R0, 1 ;  /* 0x3f80000000037421 */ /* 0x008fe20000000100 */
[----:B----4-:R-:W-:Y:S01]  /*07d0*/  FMUL R14, R4, 3 ;  /* 0x40400000040e7820 */ /* 0x010fe20000400000 */
[----:B------:R-:W-:Y:S02]  /*07e0*/  HFMA2 R22, -RZ, RZ, 0, 0 ;  /* 0x00000000ff167431 */ /* 0x000fe400000001ff */
[----:B------:R-:W-:Y:S01]  /*07f0*/  FMUL R17, R0, 0.75 ;  /* 0x3f40000000117820 */ /* 0x000fe20000400000 */
[----:B------:R-:W-:Y:S01]  /*0800*/  FFMA R4, R4, R3, 1 ;  /* 0x3f80000004047423 */ /* 0x000fe20000000003 */
[----:B------:R-:W-:Y:S01]  /*0810*/  FMUL R14, R3, R14 ;  /* 0x0000000e030e7220 */ /* 0x000fe20000400000 */
[----:B------:R-:W-:-:S05]  /*0820*/  FMUL R23, R0, 0.5 ;  /* 0x3f00000000177820 */ /* 0x000fca0000400000 */
[----:B------:R-:W-:Y:S05]  /*0830*/  @!P0 BRA `(.L_x_7) ;  /* 0x0000000400108947 */ /* 0x000fea0003800000 */
[----:B------:R-:W0:Y:S02]  /*0840*/  LDC.64 R28, c[0x4][0x8] ;  /* 0x01000200ff1c7b82 */ /* 0x000e240000000a00 */
[----:B0-----:R-:W2:Y:S01]  /*0850*/  LDG.E R22, desc[UR6][R28.64] ;  /* 0x000000061c167981 */ /* 0x001ea2000c1e1900 */
[----:B------:R-:W0:Y:S01]  /*0860*/  MUFU.RCP R0, R27 ;  /* 0x0000001b00007308 */ /* 0x000e220000001000 */
[----:B------:R-:W-:Y:S07]  /*0870*/  BSSY.RECONVERGENT B3, `(.L_x_8) ;  /* 0x000000d000037945 */ /* 0x000fee0003800200 */
[----:B-----5:R-:W1:Y:S01]  /*0880*/  FCHK P0, -R2, R27 ;  /* 0x0000001b02007302 */ /* 0x020e620000000100 */
[----:B0-----:R-:W-:-:S04]  /*0890*/  FFMA R3, -R27, R0, 1 ;  /* 0x3f8000001b037423 */ /* 0x001fc80000000100 */
[----:B------:R-:W-:-:S04]  /*08a0*/  FFMA R3, R0, R3, R0 ;  /* 0x0000000300037223 */ /* 0x000fc80000000000 */
[----:B------:R-:W-:-:S04]  /*08b0*/  FFMA R0, -R2, R3, RZ ;  /* 0x0000000302007223 */ /* 0x000fc800000001ff */
[----:B------:R-:W-:-:S04]  /*08c0*/  FFMA R10, -R27, R0, -R2 ;  /* 0x000000001b0a7223 */ /* 0x000fc80000000902 */
[----:B------:R-:W-:Y:S01]  /*08d0*/  FFMA R0, R3, R10, R0 ;  /* 0x0000000a03007223 */ /* 0x000fe20000000000 */
[----:B--2---:R-:W-:Y:S01]  /*08e0*/  FFMA R15, R27, R22, RZ ;  /* 0x000000161b0f7223 */ /* 0x004fe200000000ff */
[----:B-1----:R-:W-:Y:S06]  /*08f0*/  @!P0 BRA `(.L_x_9) ;  /* 0x0000000000108947 */ /* 0x002fec0003800000 */
[----:B------:R-:W-:Y:S01]  /*0900*/  FADD R0, -R2, -RZ ;  /* 0x800000ff02007221 */ /* 0x000fe20000000100 */
[----:B------:R-:W-:Y:S02]  /*0910*/  MOV R3, R27 ;  /* 0x0000001b00037202 */ /* 0x000fe40000000f00 */
[----:B------:R-:W-:-:S07]  /*0920*/  MOV R10, 0x940 ;  /* 0x00000940000a7802 */ /* 0x000fce0000000f00 */
[----:B------:R-:W-:Y:S05]  /*0930*/  CALL.REL.NOINC `($__internal_1_$__cuda_sm3x_div_rn_noftz_f32_slowpath) ;  /* 0x0000002c00407944 */ /* 0x000fea0003c00000 */
.L_x_9:
[----:B------:R-:W-:Y:S05]  /*0940*/  BSYNC.RECONVERGENT B3 ;  /* 0x0000000000037941 */ /* 0x000fea0003800200 */
.L_x_8:
[----:B------:R-:W-:Y:S01]  /*0950*/  FMUL R0, R0, 1.4426950216293334961 ;  /* 0x3fb8aa3b00007820 */ /* 0x000fe20000400000 */
[----:B------:R-:W0:Y:S01]  /*0960*/  MUFU.RCP R10, R25 ;  /* 0x00000019000a7308 */ /* 0x000e220000001000 */
[----:B------:R-:W-:Y:S03]  /*0970*/  BSSY.RECONVERGENT B3, `(.L_x_10) ;  /* 0x0000012000037945 */ /* 0x000fe60003800200 */
[----:B------:R-:W-:-:S04]  /*0980*/  FSETP.GEU.AND P1, PT, R0, -126, PT ;  /* 0xc2fc00000000780b */ /* 0x000fc80003f2e000 */
[----:B------:R-:W-:Y:S09]  /*0990*/  FCHK P0, R4, R25 ;  /* 0x0000001904007302 */ /* 0x000ff20000000000 */
[----:B------:R-:W-:Y:S01]  /*09a0*/  @!P1 FMUL R0, R0, 0.5 ;  /* 0x3f00000000009820 */ /* 0x000fe20000400000 */
[----:B0-----:R-:W-:-:S03]  /*09b0*/  FFMA R3, -R25, R10, 1 ;  /* 0x3f80000019037423 */ /* 0x001fc6000000010a */
[----:B------:R-:W0:Y:S01]  /*09c0*/  MUFU.EX2 R24, R0 ;  /* 0x0000000000187308 */ /* 0x000e220000000800 */
[----:B------:R-:W-:-:S04]  /*09d0*/  FFMA R3, R10, R3, R10 ;  /* 0x000000030a037223 */ /* 0x000fc8000000000a */
[----:B------:R-:W-:-:S04]  /*09e0*/  FFMA R10, R4, R3, RZ ;  /* 0x00000003040a7223 */ /* 0x000fc800000000ff */
[----:B------:R-:W-:-:S04]  /*09f0*/  FFMA R16, -R25, R10, R4 ;  /* 0x0000000a19107223 */ /* 0x000fc80000000104 */
[----:B------:R-:W-:Y:S01]  /*0a00*/  FFMA R3, R3, R16, R10 ;  /* 0x0000001003037223 */ /* 0x000fe2000000000a */
[----:B------:R-:W-:Y:S01]  /*0a10*/  FMUL R16, R17, R27 ;  /* 0x0000001b11107220 */ /* 0x000fe20000400000 */
[----:B0-----:R-:W-:Y:S01]  /*0a20*/  @!P1 FMUL R24, R24, R24 ;  /* 0x0000001818189220 */ /* 0x001fe20000400000 */
[----:B------:R-:W-:Y:S06]  /*0a30*/  @!P0 BRA `(.L_x_11) ;  /* 0x0000000000148947 */ /* 0x000fec0003800000 */
[----:B------:R-:W-:Y:S02]  /*0a40*/  MOV R0, R4 ;  /* 0x0000000400007202 */ /* 0x000fe40000000f00 */
[----:B------:R-:W-:Y:S02]  /*0a50*/  MOV R3, R25 ;  /* 0x0000001900037202 */ /* 0x000fe40000000f00 */
[----:B------:R-:W-:-:S07]  /*0a60*/  MOV R10, 0xa80 ;  /* 0x00000a80000a7802 */ /* 0x000fce0000000f00 */
[----:B------:R-:W-:Y:S05]  /*0a70*/  CALL.REL.NOINC `($__internal_1_$__cuda_sm3x_div_rn_noftz_f32_slowpath) ;  /* 0x0000002800f07944 */ /* 0x000fea0003c00000 */
[----:B------:R-:W-:-:S07]  /*0a80*/  MOV R3, R0 ;  /* 0x0000000000037202 */ /* 0x000fce0000000f00 */
.L_x_11:
[----:B------:R-:W-:Y:S05]  /*0a90*/  BSYNC.RECONVERGENT B3 ;  /* 0x0000000000037941 */ /* 0x000fea0003800200 */
.L_x_10:
[----:B------:R-:W0:Y:S01]  /*0aa0*/  MUFU.RCP R10, R25 ;  /* 0x00000019000a7308 */ /* 0x000e220000001000 */
[----:B------:R-:W-:Y:S01]  /*0ab0*/  FMUL R0, R14, R27 ;  /* 0x0000001b0e007220 */ /* 0x000fe20000400000 */
[----:B------:R-:W-:Y:S01]  /*0ac0*/  BSSY.RECONVERGENT B3, `(.L_x_12) ;  /* 0x000000e000037945 */ /* 0x000fe20003800200 */
[----:B------:R-:W-:Y:S02]  /*0ad0*/  FMUL R16, R16, R3 ;  /* 0x0000000310107220 */ /* 0x000fe40000400000 */
[----:B------:R-:W-:-:S04]  /*0ae0*/  FFMA R26, R27, R0, 1 ;  /* 0x3f8000001b1a7423 */ /* 0x000fc80000000000 */
        /* <DEDUP_REMOVED lines=8> */
[----:B------:R-:W-:Y:S02]  /*0b70*/  MOV R3, R25 ;  /* 0x0000001900037202 */ /* 0x000fe40000000f00 */
[----:B------:R-:W-:-:S07]  /*0b80*/  MOV R10, 0xba0 ;  /* 0x00000ba0000a7802 */ /* 0x000fce0000000f00 */
[----:B------:R-:W-:Y:S05]  /*0b90*/  CALL.REL.NOINC `($__internal_1_$__cuda_sm3x_div_rn_noftz_f32_slowpath) ;  /* 0x0000002800a87944 */ /* 0x000fea0003c00000 */
.L_x_13:
[----:B------:R-:W-:Y:S05]  /*0ba0*/  BSYNC.RECONVERGENT B3 ;  /* 0x0000000000037941 */ /* 0x000fea0003800200 */
.L_x_12:
[CCC-:B------:R-:W-:Y:S01]  /*0bb0*/  FFMA R3, R23.reuse, R0.reuse, R16.reuse ;  /* 0x0000000017037223 */ /* 0x1c0fe20000000010 */
[----:B------:R-:W-:Y:S01]  /*0bc0*/  FFMA R25, -R23, R0, R16 ;  /* 0x0000000017197223 */ /* 0x000fe20000000110 */
[----:B------:R-:W-:Y:S02]  /*0bd0*/  FFMA R0, R11, R24, -1 ;  /* 0xbf8000000b007423 */ /* 0x000fe40000000018 */
[----:B------:R-:W-:Y:S02]  /*0be0*/  FADD R29, R3, -1 ;  /* 0xbf800000031d7421 */ /* 0x000fe40000000000 */
[----:B------:R-:W-:Y:S02]  /*0bf0*/  FMUL R0, R25, R0 ;  /* 0x0000000019007220 */ /* 0x000fe40000400000 */
[C---:B------:R-:W-:Y:S02]  /*0c00*/  FFMA R29, R12.reuse, R25, -R29 ;  /* 0x000000190c1d7223 */ /* 0x040fe4000000081d */
[----:B------:R-:W-:-:S02]  /*0c10*/  FFMA R0, R12, R3, R0 ;  /* 0x000000030c007223 */ /* 0x000fc40000000000 */
[----:B------:R-:W-:-:S04]  /*0c20*/  FMUL R24, R24, R29 ;  /* 0x0000001d18187220 */ /* 0x000fc80000400000 */
[----:B------:R-:W-:Y:S01]  /*0c30*/  FFMA R24, R11, R3, R24 ;  /* 0x000000030b187223 */ /* 0x000fe20000000018 */
[----:B------:R-:W-:-:S03]  /*0c40*/  FMUL R3, R27, R0 ;  /* 0x000000001b037220 */ /* 0x000fc60000400000 */
[----:B------:R-:W-:Y:S01]  /*0c50*/  FMUL R27, R27, R24 ;  /* 0x000000181b1b7220 */ /* 0x000fe20000400000 */
[----:B------:R-:W-:-:S03]  /*0c60*/  FFMA R16, R22, R3, RZ ;  /* 0x0000000316107223 */ /* 0x000fc600000000ff */
[----:B------:R-:W-:-:S07]  /*0c70*/  FFMA R22, R22, R27, RZ ;  /* 0x0000001b16167223 */ /* 0x000fce00000000ff */
.L_x_7:
[----:B------:R-:W-:Y:S05]  /*0c80*/  BSYNC.RECONVERGENT B2 ;  /* 0x0000000000027941 */ /* 0x000fea0003800200 */
.L_x_6:
[----:B------:R-:W0:Y:S02]  /*0c90*/  LDC.64 R26, c[0x4][RZ] ;  /* 0x01000000ff1a7b82 */ /* 0x000e240000000a00 */
[----:B0-----:R-:W2:Y:S01]  /*0ca0*/  LDG.E R37, desc[UR6][R26.64+0x4] ;  /* 0x000004061a257981 */ /* 0x001ea2000c1e1900 */
[----:B------:R-:W-:Y:S01]  /*0cb0*/  BSSY.RECONVERGENT B2, `(.L_x_14) ;  /* 0x0000049000027945 */ /* 0x000fe20003800200 */
[----:B--2---:R-:W-:-:S04]  /*0cc0*/  FMUL R0, R13, R37 ;  /* 0x000000250d007220 */ /* 0x004fc80000400000 */
[----:B------:R-:W-:-:S05]  /*0cd0*/  FFMA R25, -R37, R0, 1 ;  /* 0x3f80000025197423 */ /* 0x000fca0000000100 */
[----:B------:R-:W-:-:S13]  /*0ce0*/  FSETP.GT.AND P0, PT, |R25|, 0.0020000000949949026108, PT ;  /* 0x3b03126f1900780b */ /* 0x000fda0003f04200 */
        /* <DEDUP_REMOVED lines=11> */
[----:B--2---:R-:W-:Y:S01]  /*0da0*/  FFMA R15, R37, R27, R15 ;  /* 0x0000001b250f7223 */ /* 0x004fe2000000000f */
[----:B-1----:R-:W-:Y:S06]  /*0db0*/  @!P0 BRA `(.L_x_17) ;  /* 0x0000000000108947 */ /* 0x002fec0003800000 */
[----:B------:R-:W-:Y:S01]  /*0dc0*/  FADD R0, -R2, -RZ ;  /* 0x800000ff02007221 */ /* 0x000fe20000000100 */
[----:B------:R-:W-:Y:S02]  /*0dd0*/  MOV R3, R37 ;  /* 0x0000002500037202 */ /* 0x000fe40000000f00 */
[----:B------:R-:W-:-:S07]  /*0de0*/  MOV R10, 0xe00 ;  /* 0x00000e00000a7802 */ /* 0x000fce0000000f00 */
[----:B------:R-:W-:Y:S05]  /*0df0*/  CALL.REL.NOINC `($__internal_1_$__cuda_sm3x_div_rn_noftz_f32_slowpath) ;  /* 0x0000002800107944 */ /* 0x000fea0003c00000 */
.L_x_17:
[----:B------:R-:W-:Y:S05]  /*0e00*/  BSYNC.RECONVERGENT B3 ;  /* 0x0000000000037941 */ /* 0x000fea0003800200 */
.L_x_16:
        /* <DEDUP_REMOVED lines=20> */
.L_x_19:
[----:B------:R-:W-:Y:S05]  /*0f50*/  BSYNC.RECONVERGENT B3 ;  /* 0x0000000000037941 */ /* 0x000fea0003800200 */
.L_x_18:
        /* <DEDUP_REMOVED lines=16> */
.L_x_21:
[----:B------:R-:W-:Y:S05]  /*1060*/  BSYNC.RECONVERGENT B3 ;  /* 0x0000000000037941 */ /* 0x000fea0003800200 */
.L_x_20:
[CCC-:B------:R-:W-:Y:S01]  /*1070*/  FFMA R3, R23.reuse, R0.reuse, R24.reuse ;  /* 0x0000000017037223 */ /* 0x1c0fe20000000018 */
[----:B------:R-:W-:Y:S01]  /*1080*/  FFMA R25, -R23, R0, R24 ;  /* 0x0000000017197223 */ /* 0x000fe20000000118 */
[----:B------:R-:W-:Y:S02]  /*1090*/  FFMA R0, R11, R26, -1 ;  /* 0xbf8000000b007423 */ /* 0x000fe4000000001a */
[----:B------:R-:W-:Y:S02]  /*10a0*/  FADD R29, R3, -1 ;  /* 0xbf800000031d7421 */ /* 0x000fe40000000000 */
[----:B------:R-:W-:Y:S02]  /*10b0*/  FMUL R0, R25, R0 ;  /* 0x0000000019007220 */ /* 0x000fe40000400000 */
[C---:B------:R-:W-:Y:S02]  /*10c0*/  FFMA R29, R12.reuse, R25, -R29 ;  /* 0x000000190c1d7223 */ /* 0x040fe4000000081d */
[----:B------:R-:W-:-:S02]  /*10d0*/  FFMA R0, R12, R3, R0 ;  /* 0x000000030c007223 */ /* 0x000fc40000000000 */
[----:B------:R-:W-:Y:S02]  /*10e0*/  FMUL R26, R26, R29 ;  /* 0x0000001d1a1a7220 */ /* 0x000fe40000400000 */
[----:B------:R-:W-:Y:S02]  /*10f0*/  FMUL R0, R37, R0 ;  /* 0x0000000025007220 */ /* 0x000fe40000400000 */
[----:B------:R-:W-:Y:S02]  /*1100*/  FFMA R26, R11, R3, R26 ;  /* 0x000000030b1a7223 */ /* 0x000fe4000000001a */
[----:B------:R-:W-:Y:S02]  /*1110*/  FFMA R16, R27, R0, R16 ;  /* 0x000000001b107223 */ /* 0x000fe40000000010 */
[----:B------:R-:W-:-:S04]  /*1120*/  FMUL R37, R37, R26 ;  /* 0x0000001a25257220 */ /* 0x000fc80000400000 */
[----:B------:R-:W-:-:S07]  /*1130*/  FFMA R22, R27, R37, R22 ;  /* 0x000000251b167223 */ /* 0x000fce0000000016 */
.L_x_15:
[----:B------:R-:W-:Y:S05]  /*1140*/  BSYNC.RECONVERGENT B2 ;  /* 0x0000000000027941 */ /* 0x000fea0003800200 */
.L_x_14:
        /* <DEDUP_REMOVED lines=23> */
.L_x_25:
[----:B------:R-:W-:Y:S05]  /*12c0*/  BSYNC.RECONVERGENT B3 ;  /* 0x0000000000037941 */ /* 0x000fea0003800200 */
.L_x_24:
        /* <DEDUP_REMOVED lines=20> */
.L_x_27:
[----:B------:R-:W-:Y:S05]  /*1410*/  BSYNC.RECONVERGENT B3 ;  /* 0x0000000000037941 */ /* 0x000fea0003800200 */
.L_x_26:
        /* <DEDUP_REMOVED lines=16> */
.L_x_29:
[----:B------:R-:W-:Y:S05]  /*1520*/  BSYNC.RECONVERGENT B3 ;  /* 0x0000000000037941 */ /* 0x000fea0003800200 */
.L_x_28:
        /* <DEDUP_REMOVED lines=13> */
.L_x_23:
[----:B------:R-:W-:Y:S05]  /*1600*/  BSYNC.RECONVERGENT B2 ;  /* 0x0000000000027941 */ /* 0x000fea0003800200 */
.L_x_22:
        /* <DEDUP_REMOVED lines=23> */
.L_x_33:
[----:B------:R-:W-:Y:S05]  /*1780*/  BSYNC.RECONVERGENT B3 ;  /* 0x0000000000037941 */ /* 0x000fea0003800200 */
.L_x_32:
        /* <DEDUP_REMOVED lines=20> */
.L_x_35:
[----:B------:R-:W-:Y:S05]  /*18d0*/  BSYNC.RECONVERGENT B3 ;  /* 0x0000000000037941 */ /* 0x000fea0003800200 */
.L_x_34:
        /* <DEDUP_REMOVED lines=16> */
.L_x_37:
[----:B------:R-:W-:Y:S05]  /*19e0*/  BSYNC.RECONVERGENT B3 ;  /* 0x0000000000037941 */ /* 0x000fea0003800200 */
.L_x_36:
        /* <DEDUP_REMOVED lines=13> */
.L_x_31:
[----:B------:R-:W-:Y:S05]  /*1ac0*/  BSYNC.RECONVERGENT B2 ;  /* 0x0000000000027941 */ /* 0x000fea0003800200 */
.L_x_30:
        /* <DEDUP_REMOVED lines=23> */
.L_x_41:
[----:B------:R-:W-:Y:S05]  /*1c40*/  BSYNC.RECONVERGENT B3 ;  /* 0x0000000000037941 */ /* 0x000fea0003800200 */
.L_x_40:
        /* <DEDUP_REMOVED lines=20> */
.L_x_43:
[----:B------:R-:W-:Y:S05]  /*1d90*/  BSYNC.RECONVERGENT B3 ;  /* 0x0000000000037941 */ /* 0x000fea0003800200 */
.L_x_42:
        /* <DEDUP_REMOVED lines=16> */
.L_x_45:
[----:B------:R-:W-:Y:S05]  /*1ea0*/  BSYNC.RECONVERGENT B3 ;  /* 0x0000000000037941 */ /* 0x000fea0003800200 */
.L_x_44:
        /* <DEDUP_REMOVED lines=13> */
.L_x_39:
[----:B------:R-:W-:Y:S05]  /*1f80*/  BSYNC.RECONVERGENT B2 ;  /* 0x0000000000027941 */ /* 0x000fea0003800200 */
.L_x_38:
        /* <DEDUP_REMOVED lines=23> */
.L_x_49:
[----:B------:R-:W-:Y:S05]  /*2100*/  BSYNC.RECONVERGENT B3 ;  /* 0x0000000000037941 */ /* 0x000fea0003800200 */
.L_x_48:
        /* <DEDUP_REMOVED lines=20> */
.L_x_51:
[----:B------:R-:W-:Y:S05]  /*2250*/  BSYNC.RECONVERGENT B3 ;  /* 0x0000000000037941 */ /* 0x000fea0003800200 */
.L_x_50:
        /* <DEDUP_REMOVED lines=16> */
.L_x_53:
[----:B------:R-:W-:Y:S05]  /*2360*/  BSYNC.RECONVERGENT B3 ;  /* 0x0000000000037941 */ /* 0x000fea0003800200 */
.L_x_52:
        /* <DEDUP_REMOVED lines=13> */
.L_x_47:
[----:B------:R-:W-:Y:S05]  /*2440*/  BSYNC.RECONVERGENT B2 ;  /* 0x0000000000027941 */ /* 0x000fea0003800200 */
.L_x_46:
        /* <DEDUP_REMOVED lines=23> */
.L_x_57:
[----:B------:R-:W-:Y:S05]  /*25c0*/  BSYNC.RECONVERGENT B3 ;  /* 0x0000000000037941 */ /* 0x000fea0003800200 */
.L_x_56:
        /* <DEDUP_REMOVED lines=20> */
.L_x_59:
[----:B------:R-:W-:Y:S05]  /*2710*/  BSYNC.RECONVERGENT B3 ;  /* 0x0000000000037941 */ /* 0x000fea0003800200 */
.L_x_58:
        /* <DEDUP_REMOVED lines=16> */
.L_x_61:
[----:B------:R-:W-:Y:S05]  /*2820*/  BSYNC.RECONVERGENT B3 ;  /* 0x0000000000037941 */ /* 0x000fea0003800200 */
.L_x_60:
        /* <DEDUP_REMOVED lines=11> */
[----:B------:R-:W-:-:S03]  /*28e0*/  FFMA R16, R24, R3, R16 ;  /* 0x0000000318107223 */ /* 0x000fc60000000010 */
[----:B------:R-:W-:-:S07]  /*28f0*/  FFMA R22, R24, R25, R22 ;  /* 0x0000001918167223 */ /* 0x000fce0000000016 */
.L_x_55:
[----:B------:R-:W-:Y:S05]  /*2900*/  BSYNC.RECONVERGENT B2 ;  /* 0x0000000000027941 */ /* 0x000fea0003800200 */
.L_x_54:
        /* <DEDUP_REMOVED lines=23> */
.L_x_65:
[----:B------:R-:W-:Y:S05]  /*2a80*/  BSYNC.RECONVERGENT B3 ;  /* 0x0000000000037941 */ /* 0x000fea0003800200 */
.L_x_64:
[----:B------:R-:W-:Y:S01]  /*2a90*/  FMUL R0, R0, 1.4426950216293334961 ;  /* 0x3fb8aa3b00007820 */ /* 0x000fe20000400000 */
[----:B------:R-:W0:Y:S01]  /*2aa0*/  MUFU.RCP R10, R13 ;  /* 0x0000000d000a7308 */ /* 0x000e220000001000 */
[----:B------:R-:W-:Y:S01]  /*2ab0*/  BSSY.RECONVERGENT B3, `(.L_x_66) ;  /* 0x0000012000037945 */ /* 0x000fe20003800200 */
[----:B------:R-:W-:Y:S02]  /*2ac0*/  FMUL R17, R17, R25 ;  /* 0x0000001911117220 */ /* 0x000fe40000400000 */
        /* <DEDUP_REMOVED lines=9> */
[----:B0-----:R-:W-:Y:S01]  /*2b60*/  @!P1 FMUL R2, R2, R2 ;  /* 0x0000000202029220 */ /* 0x001fe20000400000 */
[----:B------:R-:W-:Y:S06]  /*2b70*/  @!P0 BRA `(.L_x_67) ;  /* 0x0000000000148947 */ /* 0x000fec0003800000 */
[----:B------:R-:W-:Y:S02]  /*2b80*/  MOV R0, R4 ;  /* 0x0000000400007202 */ /* 0x000fe40000000f00 */
[----:B------:R-:W-:Y:S02]  /*2b90*/  MOV R3, R13 ;  /* 0x0000000d00037202 */ /* 0x000fe40000000f00 */
[----:B------:R-:W-:-:S07]  /*2ba0*/  MOV R10, 0x2bc0 ;  /* 0x00002bc0000a7802 */ /* 0x000fce0000000f00 */
[----:B------:R-:W-:Y:S05]  /*2bb0*/  CALL.REL.NOINC `($__internal_1_$__cuda_sm3x_div_rn_noftz_f32_slowpath) ;  /* 0x0000000800a07944 */ /* 0x000fea0003c00000 */
[----:B------:R-:W-:-:S07]  /*2bc0*/  MOV R10, R0 ;  /* 0x00000000000a7202 */ /* 0x000fce0000000f00 */
.L_x_67:
[----:B------:R-:W-:Y:S05]  /*2bd0*/  BSYNC.RECONVERGENT B3 ;  /* 0x0000000000037941 */ /* 0x000fea0003800200 */
.L_x_66:
        /* <DEDUP_REMOVED lines=16> */
.L_x_69:
[----:B------:R-:W-:Y:S05]  /*2ce0*/  BSYNC.RECONVERGENT B3 ;  /* 0x0000000000037941 */ /* 0x000fea0003800200 */
.L_x_68:
        /* <DEDUP_REMOVED lines=13> */
.L_x_63:
[----:B------:R-:W-:Y:S05]  /*2dc0*/  BSYNC.RECONVERGENT B2 ;  /* 0x0000000000027941 */ /* 0x000fea0003800200 */
.L_x_62:
[----:B------:R-:W0:Y:S01]  /*2dd0*/  MUFU.RCP R0, R15 ;  /* 0x0000000f00007308 */ /* 0x000e220000001000 */
[----:B------:R-:W-:Y:S07]  /*2de0*/  BSSY.RECONVERGENT B2, `(.L_x_70) ;  /* 0x000000d000027945 */ /* 0x000fee0003800200 */
[----:B------:R-:W1:Y:S01]  /*2df0*/  FCHK P0, R16, R15 ;  /* 0x0000000f10007302 */ /* 0x000e620000000000 */
[----:B0-----:R-:W-:-:S04]  /*2e00*/  FFMA R3, R0, -R15, 1 ;  /* 0x3f80000000037423 */ /* 0x001fc8000000080f */
[----:B------:R-:W-:-:S04]  /*2e10*/  FFMA R3, R0, R3, R0 ;  /* 0x0000000300037223 */ /* 0x000fc80000000000 */
[----:B-----5:R-:W-:-:S04]  /*2e20*/  FFMA R11, R3, R16, RZ ;  /* 0x00000010030b7223 */ /* 0x020fc800000000ff */
[----:B------:R-:W-:-:S04]  /*2e30*/  FFMA R0, R11, -R15, R16 ;  /* 0x8000000f0b007223 */ /* 0x000fc80000000010 */
[----:B------:R-:W-:Y:S01]  /*2e40*/  FFMA R11, R3, R0, R11 ;  /* 0x00000000030b7223 */ /* 0x000fe2000000000b */
[----:B-1----:R-:W-:Y:S06]  /*2e50*/  @!P0 BRA `(.L_x_71) ;  /* 0x0000000000148947 */ /* 0x002fec0003800000 */
[----:B------:R-:W-:Y:S02]  /*2e60*/  MOV R0, R16 ;  /* 0x0000001000007202 */ /* 0x000fe40000000f00 */
[----:B------:R-:W-:Y:S02]  /*2e70*/  MOV R3, R15 ;  /* 0x0000000f00037202 */ /* 0x000fe40000000f00 */
[----:B------:R-:W-:-:S07]  /*2e80*/  MOV R10, 0x2ea0 ;  /* 0x00002ea0000a7802 */ /* 0x000fce0000000f00 */
[----:B------:R-:W-:Y:S05]  /*2e90*/  CALL.REL.NOINC `($__internal_1_$__cuda_sm3x_div_rn_noftz_f32_slowpath) ;  /* 0x0000000400e87944 */ /* 0x000fea0003c00000 */
[----:B------:R-:W-:-:S07]  /*2ea0*/  MOV R11, R0 ;  /* 0x00000000000b7202 */ /* 0x000fce0000000f00 */
.L_x_71:
[----:B------:R-:W-:Y:S05]  /*2eb0*/  BSYNC.RECONVERGENT B2 ;  /* 0x0000000000027941 */ /* 0x000fea0003800200 */
.L_x_70:
[----:B------:R-:W0:Y:S01]  /*2ec0*/  MUFU.RCP R0, R15 ;  /* 0x0000000f00007308 */ /* 0x000e220000001000 */
[----:B------:R-:W-:Y:S07]  /*2ed0*/  BSSY.RECONVERGENT B2, `(.L_x_72) ;  /* 0x000000c000027945 */ /* 0x000fee0003800200 */
[----:B------:R-:W1:Y:S01]  /*2ee0*/  FCHK P0, R22, R15 ;  /* 0x0000000f16007302 */ /* 0x000e620000000000 */
[----:B0-----:R-:W-:-:S04]  /*2ef0*/  FFMA R3, R0, -R15, 1 ;  /* 0x3f80000000037423 */ /* 0x001fc8000000080f */
[----:B------:R-:W-:-:S04]  /*2f00*/  FFMA R3, R0, R3, R0 ;  /* 0x0000000300037223 */ /* 0x000fc80000000000 */
[----:B------:R-:W-:-:S04]  /*2f10*/  FFMA R13, R3, R22, RZ ;  /* 0x00000016030d7223 */ /* 0x000fc800000000ff */
[----:B------:R-:W-:-:S04]  /*2f20*/  FFMA R0, R13, -R15, R22 ;  /* 0x8000000f0d007223 */ /* 0x000fc80000000016 */
[----:B------:R-:W-:Y:S01]  /*2f30*/  FFMA R0, R3, R0, R13 ;  /* 0x0000000003007223 */ /* 0x000fe2000000000d */
[----:B-1----:R-:W-:Y:S06]  /*2f40*/  @!P0 BRA `(.L_x_73) ;  /* 0x0000000000108947 */ /* 0x002fec0003800000 */
[----:B------:R-:W-:Y:S02]  /*2f50*/  MOV R0, R22 ;  /* 0x0000001600007202 */ /* 0x000fe40000000f00 */
[----:B------:R-:W-:Y:S02]  /*2f60*/  MOV R3, R15 ;  /* 0x0000000f00037202 */ /* 0x000fe40000000f00 */
[----:B------:R-:W-:-:S07]  /*2f70*/  MOV R10, 0x2f90 ;  /* 0x00002f90000a7802 */ /* 0x000fce0000000f00 */
[----:B------:R-:W-:Y:S05]  /*2f80*/  CALL.REL.NOINC `($__internal_1_$__cuda_sm3x_div_rn_noftz_f32_slowpath) ;  /* 0x0000000400ac7944 */ /* 0x000fea0003c00000 */
.L_x_73:
[----:B------:R-:W-:Y:S05]  /*2f90*/  BSYNC.RECONVERGENT B2 ;  /* 0x0000000000027941 */ /* 0x000fea0003800200 */
.L_x_72:
[----:B------:R-:W-:Y:S01]  /*2fa0*/  ISETP.NE.AND P0, PT, R5, RZ, PT ;  /* 0x000000ff0500720c */ /* 0x000fe20003f05270 */
[----:B------:R-:W-:Y:S01]  /*2fb0*/  BSSY.RECONVERGENT B0, `(.L_x_74) ;  /* 0x0000020000007945 */ /* 0x000fe20003800200 */
[----:B------:R-:W-:Y:S02]  /*2fc0*/  MOV R4, R0 ;  /* 0x0000000000047202 */ /* 0x000fe40000000f00 */
[----:B------:R-:W-:-:S09]  /*2fd0*/  MOV R15, R11 ;  /* 0x0000000b000f7202 */ /* 0x000fd20000000f00 */
[----:B------:R-:W-:Y:S05]  /*2fe0*/  @P0 BRA `(.L_x_75) ;  /* 0x0000000000700947 */ /* 0x000fea0003800000 */
[----:B------:R-:W-:Y:S01]  /*2ff0*/  HFMA2 R0, -RZ, RZ, 1.7265625, -23600 ;  /* 0x3ee8f5c3ff007431 */ /* 0x000fe200000001ff */
[----:B------:R-:W-:Y:S04]  /*3000*/  BSSY.RECONVERGENT B1, `(.L_x_76) ;  /* 0x000000e000017945 */ /* 0x000fe80003800200 */
[----:B------:R-:W-:-:S05]  /*3010*/  FFMA R2, R11, -R0, 1 ;  /* 0x3f8000000b027423 */ /* 0x000fca0000000800 */
[----:B------:R-:W-:-:S04]  /*3020*/  IADD3 R0, PT, PT, R2, 0x1800000, RZ ;  /* 0x0180000002007810 */ /* 0x000fc80007ffe0ff */
[----:B------:R-:W-:-:S04]  /*3030*/  LOP3.LUT R0, R0, 0x7f800000, RZ, 0xc0, !PT ;  /* 0x7f80000000007812 */ /* 0x000fc800078ec0ff */
[----:B------:R-:W-:-:S13]  /*3040*/  ISETP.GT.U32.AND P0, PT, R0, 0x1ffffff, PT ;  /* 0x01ffffff0000780c */ /* 0x000fda0003f04070 */
[----:B------:R-:W-:Y:S05]  /*3050*/  @P0 BRA `(.L_x_77) ;  /* 0x0000000000100947 */ /* 0x000fea0003800000 */
[----:B------:R-:W-:-:S07]  /*3060*/  MOV R10, 0x3080 ;  /* 0x00003080000a7802 */ /* 0x000fce0000000f00 */
[----:B------:R-:W-:Y:S05]  /*3070*/  CALL.REL.NOINC `($__internal_0_$__cuda_sm20_rcp_rn_f32_slowpath) ;  /* 0x0000000000947944 */ /* 0x000fea0003c00000 */
[----:B------:R-:W-:Y:S01]  /*3080*/  MOV R3, R0 ;  /* 0x0000000000037202 */ /* 0x000fe20000000f00 */
[----:B------:R-:W-:Y:S06]  /*3090*/  BRA `(.L_x_78) ;  /* 0x0000000000107947 */ /* 0x000fec0003800000 */
.L_x_77:
[----:B------:R-:W0:Y:S02]  /*30a0*/  MUFU.RCP R3, R2 ;  /* 0x0000000200037308 */ /* 0x000e240000001000 */
[----:B0-----:R-:W-:-:S04]  /*30b0*/  FFMA R0, R2, R3, -1 ;  /* 0xbf80000002007423 */ /* 0x001fc80000000003 */
[----:B------:R-:W-:-:S04]  /*30c0*/  FADD.FTZ R0, -R0, -RZ ;  /* 0x800000ff00007221 */ /* 0x000fc80000010100 */
[----:B------:R-:W-:-:S07]  /*30d0*/  FFMA R3, R3, R0, R3 ;  /* 0x0000000003037223 */ /* 0x000fce0000000003 */
.L_x_78:
[----:B------:R-:W-:Y:S05]  /*30e0*/  BSYNC.RECONVERGENT B1 ;  /* 0x0000000000017941 */ /* 0x000fea0003800200 */
.L_x_76:
[----:B------:R-:W-:Y:S02]  /*30f0*/  HFMA2 R10, -RZ, RZ, 1.7607421875, -7.808208465576171875e-05 ;  /* 0x3f0b851eff0a7431 */ /* 0x000fe400000001ff */
[----:B------:R-:W-:Y:S01]  /*3100*/  FMUL R2, R4, 0.45500001311302185059 ;  /* 0x3ee8f5c304027820 */ /* 0x000fe20000400000 */
[----:B------:R-:W-:Y:S01]  /*3110*/  FMUL R0, R11, 0.93699997663497924805 ;  /* 0x3f6fdf3b0b007820 */ /* 0x000fe20000400000 */
[----:B------:R-:W-:Y:S01]  /*3120*/  FMUL R13, R3, 0.93699997663497924805 ;  /* 0x3f6fdf3b030d7820 */ /* 0x000fe20000400000 */
[----:B------:R-:W-:Y:S01]  /*3130*/  FMUL R30, R30, R9 ;  /* 0x000000091e1e7220 */ /* 0x000fe20000400000 */
[-C--:B------:R-:W-:Y:S01]  /*3140*/  FMUL R2, R2, R3.reuse ;  /* 0x0000000302027220 */ /* 0x080fe20000400000 */
[-C--:B------:R-:W-:Y:S01]  /*3150*/  FMUL R15, R0, R3.reuse ;  /* 0x00000003000f7220 */ /* 0x080fe20000400000 */
[C---:B------:R-:W-:Y:S01]  /*3160*/  FMUL R3, R4.reuse, R3 ;  /* 0x0000000304037220 */ /* 0x040fe20000400000 */
[C---:B------:R-:W-:Y:S01]  /*3170*/  FMUL R0, R4.reuse, R13 ;  /* 0x0000000d04007220 */ /* 0x040fe20000400000 */
[----:B------:R-:W-:Y:S01]  /*3180*/  FFMA R11, R4, R2, R11 ;  /* 0x00000002040b7223 */ /* 0x000fe2000000000b */
[----:B------:R-:W-:Y:S01]  /*3190*/  FFMA R15, R15, R10, 0.063000001013278961182 ;  /* 0x3d8106250f0f7423 */ /* 0x000fe2000000000a */
[----:B------:R-:W-:-:S07]  /*31a0*/  FMUL R4, R3, 0.54499995708465576172 ;  /* 0x3f0b851e03047820 */ /* 0x000fce0000400000 */
.L_x_75:
[----:B------:R-:W-:Y:S05]  /*31b0*/  BSYNC.RECONVERGENT B0 ;  /* 0x0000000000007941 */ /* 0x000fea0003800200 */
.L_x_74:
[----:B------:R-:W0:Y:S01]  /*31c0*/  LDC.64 R2, c[0x0][0x390] ;  /* 0x0000e400ff027b82 */ /* 0x000e220000000a00 */
[----:B------:R-:W-:Y:S01]  /*31d0*/  IADD3 R12, P0, PT, R34, UR4, RZ ;  /* 0x00000004220c7c10 */ /* 0x000fe2000ff1e0ff */
[----:B------:R1:W-:Y:S01]  /*31e0*/  STG.E desc[UR6][R20.64], R15 ;  /* 0x0000000f14007986 */ /* 0x0003e2000c101906 */
[----:B------:R-:W-:Y:S02]  /*31f0*/  IADD3 R8, PT, PT, R8, 0x1, RZ ;  /* 0x0000000108087810 */ /* 0x000fe40007ffe0ff */
[----:B------:R-:W-:Y:S01]  /*3200*/  IADD3.X R13, PT, PT, RZ, R35, RZ, P0, !PT ;  /* 0x00000023ff0d7210 */ /* 0x000fe200007fe4ff */
[----:B------:R1:W-:Y:S01]  /*3210*/  STG.E desc[UR6][R18.64], R11 ;  /* 0x0000000b12007986 */ /* 0x0003e2000c101906 */
[----:B------:R-:W-:Y:S01]  /*3220*/  ISETP.NE.AND P0, PT, R8, RZ, PT ;  /* 0x000000ff0800720c */ /* 0x000fe20003f05270 */
[----:B------:R-:W2:Y:S01]  /*3230*/  LDC R10, c[0x0][0x360] ;  /* 0x0000d800ff0a7b82 */ /* 0x000ea20000000800 */
[----:B------:R-:W-:Y:S01]  /*3240*/  IADD3 R5, PT, PT, R5, 0x1, RZ ;  /* 0x0000000105057810 */ /* 0x000fe20007ffe0ff */
[----:B0-----:R-:W-:-:S05]  /*3250*/  IMAD.WIDE R2, R7, 0x4, R2 ;  /* 0x0000000407027825 */ /* 0x001fca00078e0202 */
[----:B------:R1:W-:Y:S01]  /*3260*/  STG.E desc[UR6][R2.64], R0 ;  /* 0x0000000002007986 */ /* 0x0003e2000c101906 */
[----:B--2---:R-:W-:-:S03]  /*3270*/  IMAD R6, R10, 0x7, R6 ;  /* 0x000000070a067824 */ /* 0x004fc600078e0206 */
[----:B------:R1:W-:Y:S01]  /*3280*/  STG.E desc[UR6][R34.64], R4 ;  /* 0x0000000422007986 */ /* 0x0003e2000c101906 */
[----:B------:R-:W-:-:S03]  /*3290*/  IMAD R7, R10, 0x7, R7 ;  /* 0x000000070a077824 */ /* 0x000fc600078e0207 */
[----:B------:R1:W-:Y:S01]  /*32a0*/  STG.E desc[UR6][R12.64], R30 ;  /* 0x0000001e0c007986 */ /* 0x0003e2000c101906 */
[----:B------:R-:W-:Y:S05]  /*32b0*/  @P0 BRA `(.L_x_79) ;  /* 0xffffffd000d80947 */ /* 0x000fea000383ffff */
[----:B------:R-:W-:Y:S05]  /*32c0*/  EXIT ;  /* 0x000000000000794d */ /* 0x000fea0003800000 */
        .weak           $__internal_0_$__cuda_sm20_rcp_rn_f32_slowpath
        .type           $__internal_0_$__cuda_sm20_rcp_rn_f32_slowpath,@function
        .size           $__internal_0_$__cuda_sm20_rcp_rn_f32_slowpath,($__internal_1_$__cuda_sm3x_div_rn_noftz_f32_slowpath - $__internal_0_$__cuda_sm20_rcp_rn_f32_slowpath)
$__internal_0_$__cuda_sm20_rcp_rn_f32_slowpath:
[----:B------:R-:W-:Y:S01]  /*32d0*/  SHF.L.U32 R0, R2, 0x1, RZ ;  /* 0x0000000102007819 */ /* 0x000fe200000006ff */
[----:B------:R-:W-:Y:S03]  /*32e0*/  BSSY.RECONVERGENT B2, `(.L_x_80) ;  /* 0x0000031000027945 */ /* 0x000fe60003800200 */
[----:B------:R-:W-:Y:S02]  /*32f0*/  SHF.R.U32.HI R15, RZ, 0x18, R0 ;  /* 0x00000018ff0f7819 */ /* 0x000fe40000011600 */
[----:B------:R-:W-:Y:S02]  /*3300*/  MOV R0, R2 ;  /* 0x0000000200007202 */ /* 0x000fe40000000f00 */
[----:B------:R-:W-:-:S13]  /*3310*/  ISETP.NE.U32.AND P0, PT, R15, RZ, PT ;  /* 0x000000ff0f00720c */ /* 0x000fda0003f05070 */
[----:B------:R-:W-:Y:S05]  /*3320*/  @P0 BRA `(.L_x_81) ;  /* 0x0000000000280947 */ /* 0x000fea0003800000 */
[----:B------:R-:W-:-:S04]  /*3330*/  SHF.L.U32 R2, R0, 0x1, RZ ;  /* 0x0000000100027819 */ /* 0x000fc800000006ff */
[----:B------:R-:W-:-:S13]  /*3340*/  ISETP.NE.AND P0, PT, R2, RZ, PT ;  /* 0x000000ff0200720c */ /* 0x000fda0003f05270 */
[----:B------:R-:W-:Y:S01]  /*3350*/  @P0 FFMA R12, R0, 1.84467440737095516160e+19, RZ ;  /* 0x5f800000000c0823 */ /* 0x000fe200000000ff */
[----:B------:R-:W-:Y:S08]  /*3360*/  @!P0 MUFU.RCP R3, R0 ;  /* 0x0000000000038308 */ /* 0x000ff00000001000 */
[----:B------:R-:W0:Y:S02]  /*3370*/  @P0 MUFU.RCP R13, R12 ;  /* 0x0000000c000d0308 */ /* 0x000e240000001000 */
[----:B0-----:R-:W-:-:S04]  /*3380*/  @P0 FFMA R2, R12, R13, -1 ;  /* 0xbf8000000c020423 */ /* 0x001fc8000000000d */
[----:B------:R-:W-:-:S04]  /*3390*/  @P0 FADD.FTZ R2, -R2, -RZ ;  /* 0x800000ff02020221 */ /* 0x000fc80000010100 */
[----:B------:R-:W-:-:S04]  /*33a0*/  @P0 FFMA R2, R13, R2, R13 ;  /* 0x000000020d020223 */ /* 0x000fc8000000000d */
[----:B------:R-:W-:Y:S01]  /*33b0*/  @P0 FFMA R3, R2, 1.84467440737095516160e+19, RZ ;  /* 0x5f80000002030823 */ /* 0x000fe200000000ff */
[----:B------:R-:W-:Y:S06]  /*33c0*/  BRA `(.L_x_82) ;  /* 0x0000000000887947 */ /* 0x000fec0003800000 */
.L_x_81:
[----:B------:R-:W-:-:S04]  /*33d0*/  IADD3 R17, PT, PT, R15, -0xfd, RZ ;  /* 0xffffff030f117810 */ /* 0x000fc80007ffe0ff */
[----:B------:R-:W-:-:S13]  /*33e0*/  ISETP.GT.U32.AND P0, PT, R17, 0x1, PT ;  /* 0x000000011100780c */ /* 0x000fda0003f04070 */
[----:B------:R-:W-:Y:S05]  /*33f0*/  @P0 BRA `(.L_x_83) ;  /* 0x0000000000780947 */ /* 0x000fea0003800000 */
[----:B------:R-:W-:Y:S01]  /*3400*/  LOP3.LUT R2, R0, 0x7fffff, RZ, 0xc0, !PT ;  /* 0x007fffff00027812 */ /* 0x000fe200078ec0ff */
[----:B------:R-:W-:-:S03]  /*3410*/  HFMA2 R14, -RZ, RZ, 0, 1.78813934326171875e-07 ;  /* 0x00000003ff0e7431 */ /* 0x000fc600000001ff */
[----:B------:R-:W-:-:S04]  /*3420*/  LOP3.LUT R2, R2, 0x3f800000, RZ, 0xfc, !PT ;  /* 0x3f80000002027812 */ /* 0x000fc800078efcff */
[----:B------:R-:W0:Y:S01]  /*3430*/  MUFU.RCP R3, R2 ;  /* 0x0000000200037308 */ /* 0x000e220000001000 */
[----:B------:R-:W-:Y:S01]  /*3440*/  SHF.L.U32 R14, R14, R17, RZ ;  /* 0x000000110e0e7219 */ /* 0x000fe200000006ff */
[----:B0-----:R-:W-:-:S04]  /*3450*/  FFMA R12, R2, R3, -1 ;  /* 0xbf800000020c7423 */ /* 0x001fc80000000003 */
[----:B------:R-:W-:-:S04]  /*3460*/  FADD.FTZ R12, -R12, -RZ ;  /* 0x800000ff0c0c7221 */ /* 0x000fc80000010100 */
[CCC-:B------:R-:W-:Y:S01]  /*3470*/  FFMA.RM R13, R3.reuse, R12.reuse, R3.reuse ;  /* 0x0000000c030d7223 */ /* 0x1c0fe20000004003 */
[----:B------:R-:W-:-:S04]  /*3480*/  FFMA.RP R12, R3, R12, R3 ;  /* 0x0000000c030c7223 */ /* 0x000fc80000008003 */
[C---:B------:R-:W-:Y:S02]  /*3490*/  LOP3.LUT R3, R13.reuse, 0x7fffff, RZ, 0xc0, !PT ;  /* 0x007fffff0d037812 */ /* 0x040fe400078ec0ff */
[----:B------:R-:W-:Y:S02]  /*34a0*/  FSETP.NEU.FTZ.AND P0, PT, R13, R12, PT ;  /* 0x0000000c0d00720b */ /* 0x000fe40003f1d000 */
[----:B------:R-:W-:Y:S02]  /*34b0*/  LOP3.LUT R3, R3, 0x800000, RZ, 0xfc, !PT ;  /* 0x0080000003037812 */ /* 0x000fe400078efcff */
[----:B------:R-:W-:Y:S02]  /*34c0*/  SEL R12, RZ, 0xffffffff, !P0 ;  /* 0xffffffffff0c7807 */ /* 0x000fe40004000000 */
[----:B------:R-:W-:Y:S02]  /*34d0*/  LOP3.LUT R14, R14, R3, RZ, 0xc0, !PT ;  /* 0x000000030e0e7212 */ /* 0x000fe400078ec0ff */
[----:B------:R-:W-:-:S02]  /*34e0*/  IADD3 R12, PT, PT, -R12, RZ, RZ ;  /* 0x000000ff0c0c7210 */ /* 0x000fc40007ffe1ff */
[-C--:B------:R-:W-:Y:S02]  /*34f0*/  SHF.R.U32.HI R14, RZ, R17.reuse, R14 ;  /* 0x00000011ff0e7219 */ /* 0x080fe4000001160e */
[----:B------:R-:W-:Y:S02]  /*3500*/  LOP3.LUT P1, RZ, R12, R17, R3, 0xf8, !PT ;  /* 0x000000110cff7212 */ /* 0x000fe4000782f803 */
[C---:B------:R-:W-:Y:S02]  /*3510*/  LOP3.LUT P0, RZ, R14.reuse, 0x1, RZ, 0xc0, !PT ;  /* 0x000000010eff7812 */ /* 0x040fe4000780c0ff */
[----:B------:R-:W-:-:S04]  /*3520*/  LOP3.LUT P2, RZ, R14, 0x2, RZ, 0xc0, !PT ;  /* 0x000000020eff7812 */ /* 0x000fc8000784c0ff */
[----:B------:R-:W-:Y:S02]  /*3530*/  PLOP3.LUT P0, PT, P0, P1, P2, 0xe0, 0x0 ;  /* 0x000000000000781c */ /* 0x000fe40000703c20 */
[----:B------:R-:W-:Y:S02]  /*3540*/  LOP3.LUT P1, RZ, R0, 0x7fffff, RZ, 0xc0, !PT ;  /* 0x007fffff00ff7812 */ /* 0x000fe4000782c0ff */
[----:B------:R-:W-:-:S04]  /*3550*/  SEL R2, RZ, 0x1, !P0 ;  /* 0x00000001ff027807 */ /* 0x000fc80004000000 */
[----:B------:R-:W-:-:S04]  /*3560*/  IADD3 R2, PT, PT, -R2, RZ, RZ ;  /* 0x000000ff02027210 */ /* 0x000fc80007ffe1ff */
[----:B------:R-:W-:Y:S02]  /*3570*/  ISETP.GE.AND P0, PT, R2, RZ, PT ;  /* 0x000000ff0200720c */ /* 0x000fe40003f06270 */
[----:B------:R-:W-:-:S04]  /*3580*/  IADD3 R2, PT, PT, R15, -0xfc, RZ ;  /* 0xffffff040f027810 */ /* 0x000fc80007ffe0ff */
[----:B------:R-:W-:-:S07]  /*3590*/  SHF.R.U32.HI R3, RZ, R2, R3 ;  /* 0x00000002ff037219 */ /* 0x000fce0000011603 */
[----:B------:R-:W-:-:S04]  /*35a0*/  @!P0 IADD3 R3, PT, PT, R3, 0x1, RZ ;  /* 0x0000000103038810 */ /* 0x000fc80007ffe0ff */
[----:B------:R-:W-:-:S04]  /*35b0*/  @!P1 SHF.L.U32 R3, R3, 0x1, RZ ;  /* 0x0000000103039819 */ /* 0x000fc800000006ff */
[----:B------:R-:W-:Y:S01]  /*35c0*/  LOP3.LUT R3, R3, 0x80000000, R0, 0xf8, !PT ;  /* 0x8000000003037812 */ /* 0x000fe200078ef800 */
[----:B------:R-:W-:Y:S06]  /*35d0*/  BRA `(.L_x_82) ;  /* 0x0000000000047947 */ /* 0x000fec0003800000 */
.L_x_83:
[----:B------:R0:W1:Y:S02]  /*35e0*/  MUFU.RCP R3, R0 ;  /* 0x0000000000037308 */ /* 0x0000640000001000 */
.L_x_82:
[----:B------:R-:W-:Y:S05]  /*35f0*/  BSYNC.RECONVERGENT B2 ;  /* 0x0000000000027941 */ /* 0x000fea0003800200 */
.L_x_80:
[----:B01----:R-:W-:Y:S01]  /*3600*/  MOV R0, R3 ;  /* 0x0000000300007202 */ /* 0x003fe20000000f00 */
[----:B------:R-:W-:Y:S01]  /*3610*/  HFMA2 R3, -RZ, RZ, 0, 0 ;  /* 0x00000000ff037431 */ /* 0x000fe200000001ff */
[----:B------:R-:W-:-:S04]  /*3620*/  MOV R2, R10 ;  /* 0x0000000a00027202 */ /* 0x000fc80000000f00 */
[----:B------:R-:W-:Y:S05]  /*3630*/  RET.REL.NODEC R2 `(_Z23sia2_edd_gpu_kernel_eddPKiPKfPfS3_iiiiif) ;  /* 0xffffffc802707950 */ /* 0x000fea0003c3ffff */
        .weak           $__internal_1_$__cuda_sm3x_div_rn_noftz_f32_slowpath
        .type           $__internal_1_$__cuda_sm3x_div_rn_noftz_f32_slowpath,@function
        .size           $__internal_1_$__cuda_sm3x_div_rn_noftz_f32_slowpath,(.L_x_97 - $__internal_1_$__cuda_sm3x_div_rn_noftz_f32_slowpath)
$__internal_1_$__cuda_sm3x_div_rn_noftz_f32_slowpath:
[----:B------:R-:W-:Y:S01]  /*3640*/  SHF.R.U32.HI R29, RZ, 0x17, R3 ;  /* 0x00000017ff1d7819 */ /* 0x000fe20000011603 */
[----:B------:R-:W-:Y:S01]  /*3650*/  BSSY.RECONVERGENT B0, `(.L_x_84) ;  /* 0x0000064000007945 */ /* 0x000fe20003800200 */
[----:B------:R-:W-:Y:S02]  /*3660*/  SHF.R.U32.HI R31, RZ, 0x17, R0 ;  /* 0x00000017ff1f7819 */ /* 0x000fe40000011600 */
[----:B------:R-:W-:Y:S02]  /*3670*/  LOP3.LUT R29, R29, 0xff, RZ, 0xc0, !PT ;  /* 0x000000ff1d1d7812 */ /* 0x000fe400078ec0ff */
[----:B------:R-:W-:Y:S02]  /*3680*/  LOP3.LUT R31, R31, 0xff, RZ, 0xc0, !PT ;  /* 0x000000ff1f1f7812 */ /* 0x000fe400078ec0ff */
[----:B------:R-:W-:Y:S02]  /*3690*/  IADD3 R32, PT, PT, R29, -0x1, RZ ;  /* 0xffffffff1d207810 */ /* 0x000fe40007ffe0ff */
[----:B------:R-:W-:-:S02]  /*36a0*/  IADD3 R33, PT, PT, R31, -0x1, RZ ;  /* 0xffffffff1f217810 */ /* 0x000fc40007ffe0ff */
[----:B------:R-:W-:-:S04]  /*36b0*/  ISETP.GT.U32.AND P0, PT, R32, 0xfd, PT ;  /* 0x000000fd2000780c */ /* 0x000fc80003f04070 */
[----:B------:R-:W-:-:S13]  /*36c0*/  ISETP.GT.U32.OR P0, PT, R33, 0xfd, P0 ;  /* 0x000000fd2100780c */ /* 0x000fda0000704470 */
[----:B------:R-:W-:Y:S01]  /*36d0*/  @!P0 MOV R33, RZ ;  /* 0x000000ff00218202 */ /* 0x000fe20000000f00 */
[----:B------:R-:W-:Y:S06]  /*36e0*/  @!P0 BRA `(.L_x_85) ;  /* 0x0000000000608947 */ /* 0x000fec0003800000 */
[----:B------:R-:W-:Y:S02]  /*36f0*/  FSETP.GTU.FTZ.AND P0, PT, |R0|, +INF , PT ;  /* 0x7f8000000000780b */ /* 0x000fe40003f1c200 */
[----:B------:R-:W-:-:S04]  /*3700*/  FSETP.GTU.FTZ.AND P1, PT, |R3|, +INF , PT ;  /* 0x7f8000000300780b */ /* 0x000fc80003f3c200 */
[----:B------:R-:W-:-:S13]  /*3710*/  PLOP3.LUT P0, PT, P0, P1, PT, 0xf8, 0x8f ;  /* 0x00000000008f781c */ /* 0x000fda0000703f70 */
[----:B------:R-:W-:Y:S05]  /*3720*/  @P0 BRA `(.L_x_86) ;  /* 0x0000000400540947 */ /* 0x000fea0003800000 */
[----:B------:R-:W-:-:S13]  /*3730*/  LOP3.LUT P0, RZ, R3, 0x7fffffff, R0, 0xc8, !PT ;  /* 0x7fffffff03ff7812 */ /* 0x000fda000780c800 */
[----:B------:R-:W-:Y:S05]  /*3740*/  @!P0 BRA `(.L_x_87) ;  /* 0x0000000400448947 */ /* 0x000fea0003800000 */
[C---:B------:R-:W-:Y:S02]  /*3750*/  FSETP.NEU.FTZ.AND P2, PT, |R0|.reuse, +INF , PT ;  /* 0x7f8000000000780b */ /* 0x040fe40003f5d200 */
[----:B------:R-:W-:Y:S02]  /*3760*/  FSETP.NEU.FTZ.AND P1, PT, |R3|, +INF , PT ;  /* 0x7f8000000300780b */ /* 0x000fe40003f3d200 */
[----:B------:R-:W-:-:S11]  /*3770*/  FSETP.NEU.FTZ.AND P0, PT, |R0|, +INF , PT ;  /* 0x7f8000000000780b */ /* 0x000fd60003f1d200 */
[----:B------:R-:W-:Y:S05]  /*3780*/  @!P1 BRA !P2, `(.L_x_87) ;  /* 0x0000000400349947 */ /* 0x000fea0005000000 */
[----:B------:R-:W-:-:S04]  /*3790*/  LOP3.LUT P2, RZ, R0, 0x7fffffff, RZ, 0xc0, !PT ;  /* 0x7fffffff00ff7812 */ /* 0x000fc8000784c0ff */
[----:B------:R-:W-:-:S13]  /*37a0*/  PLOP3.LUT P1, PT, P1, P2, PT, 0x2f, 0xf2 ;  /* 0x0000000000f2781c */ /* 0x000fda0000f24577 */
[----:B------:R-:W-:Y:S05]  /*37b0*/  @P1 BRA `(.L_x_88) ;  /* 0x0000000400201947 */ /* 0x000fea0003800000 */
[----:B------:R-:W-:-:S04]  /*37c0*/  LOP3.LUT P1, RZ, R3, 0x7fffffff, RZ, 0xc0, !PT ;  /* 0x7fffffff03ff7812 */ /* 0x000fc8000782c0ff */
[----:B------:R-:W-:-:S13]  /*37d0*/  PLOP3.LUT P0, PT, P0, P1, PT, 0x2f, 0xf2 ;  /* 0x0000000000f2781c */ /* 0x000fda0000702577 */
[----:B------:R-:W-:Y:S05]  /*37e0*/  @P0 BRA `(.L_x_89) ;  /* 0x0000000400080947 */ /* 0x000fea0003800000 */
[----:B------:R-:W-:Y:S02]  /*37f0*/  IADD3 R33, PT, PT, R31, -0x1, RZ ;  /* 0xffffffff1f217810 */ /* 0x000fe40007ffe0ff */
[----:B------:R-:W-:Y:S02]  /*3800*/  ISETP.GE.AND P1, PT, R32, RZ, PT ;  /* 0x000000ff2000720c */ /* 0x000fe40003f26270 */
[----:B------:R-:W-:-:S11]  /*3810*/  ISETP.GE.AND P0, PT, R33, RZ, PT ;  /* 0x000000ff2100720c */ /* 0x000fd60003f06270 */
[----:B------:R-:W-:Y:S02]  /*3820*/  @!P1 FFMA R3, R3, 1.84467440737095516160e+19, RZ ;  /* 0x5f80000003039823 */ /* 0x000fe400000000ff */
[----:B------:R-:W-:Y:S01]  /*3830*/  @P0 MOV R33, RZ ;  /* 0x000000ff00210202 */ /* 0x000fe20000000f00 */
[----:B------:R-:W-:Y:S01]  /*3840*/  @!P0 FFMA R0, R0, 1.84467440737095516160e+19, RZ ;  /* 0x5f80000000008823 */ /* 0x000fe200000000ff */
[----:B------:R-:W-:-:S04]  /*3850*/  @!P0 MOV R33, 0xffffffc0 ;  /* 0xffffffc000218802 */ /* 0x000fc80000000f00 */
[----:B------:R-:W-:-:S07]  /*3860*/  @!P1 IADD3 R33, PT, PT, R33, 0x40, RZ ;  /* 0x0000004021219810 */ /* 0x000fce0007ffe0ff */
.L_x_85:
[----:B------:R-:W-:Y:S01]  /*3870*/  LEA R32, R29, 0xc0800000, 0x17 ;  /* 0xc08000001d207811 */ /* 0x000fe200078eb8ff */
[----:B------:R-:W-:Y:S01]  /*3880*/  BSSY.RECONVERGENT B1, `(.L_x_90) ;  /* 0x0000036000017945 */ /* 0x000fe20003800200 */
[----:B------:R-:W-:Y:S02]  /*3890*/  IADD3 R31, PT, PT, R31, -0x7f, RZ ;  /* 0xffffff811f1f7810 */ /* 0x000fe40007ffe0ff */
[----:B------:R-:W-:Y:S02]  /*38a0*/  IADD3 R3, PT, PT, -R32, R3, RZ ;  /* 0x0000000320037210 */ /* 0x000fe40007ffe1ff */
[----:B------:R-:W-:Y:S02]  /*38b0*/  IADD3 R29, PT, PT, R31, 0x7f, -R29 ;  /* 0x0000007f1f1d7810 */ /* 0x000fe40007ffe81d */
[----:B------:R0:W1:Y:S01]  /*38c0*/  MUFU.RCP R36, R3 ;  /* 0x0000000300247308 */ /* 0x0000620000001000 */
[----:B------:R-:W-:Y:S01]  /*38d0*/  FADD.FTZ R32, -R3, -RZ ;  /* 0x800000ff03207221 */ /* 0x000fe20000010100 */
[----:B------:R-:W-:Y:S01]  /*38e0*/  IADD3 R33, PT, PT, R29, R33, RZ ;  /* 0x000000211d217210 */ /* 0x000fe20007ffe0ff */
[----:B0-----:R-:W-:-:S02]  /*38f0*/  IMAD R3, R31, -0x800000, R0 ;  /* 0xff8000001f037824 */ /* 0x001fc400078e0200 */
[----:B-1----:R-:W-:-:S04]  /*3900*/  FFMA R31, R36, R32, 1 ;  /* 0x3f800000241f7423 */ /* 0x002fc80000000020 */
[----:B------:R-:W-:-:S04]  /*3910*/  FFMA R0, R36, R31, R36 ;  /* 0x0000001f24007223 */ /* 0x000fc80000000024 */
[----:B------:R-:W-:-:S04]  /*3920*/  FFMA R29, R3, R0, RZ ;  /* 0x00000000031d7223 */ /* 0x000fc800000000ff */
[----:B------:R-:W-:-:S04]  /*3930*/  FFMA R31, R32, R29, R3 ;  /* 0x0000001d201f7223 */ /* 0x000fc80000000003 */
[----:B------:R-:W-:-:S04]  /*3940*/  FFMA R31, R0, R31, R29 ;  /* 0x0000001f001f7223 */ /* 0x000fc8000000001d */
[----:B------:R-:W-:-:S04]  /*3950*/  FFMA R29, R32, R31, R3 ;  /* 0x0000001f201d7223 */ /* 0x000fc80000000003 */
[----:B------:R-:W-:-:S05]  /*3960*/  FFMA R36, R0, R29, R31 ;  /* 0x0000001d00247223 */ /* 0x000fca000000001f */
[----:B------:R-:W-:-:S04]  /*3970*/  SHF.R.U32.HI R32, RZ, 0x17, R36 ;  /* 0x00000017ff207819 */ /* 0x000fc80000011624 */
[----:B------:R-:W-:-:S04]  /*3980*/  LOP3.LUT R32, R32, 0xff, RZ, 0xc0, !PT ;  /* 0x000000ff20207812 */ /* 0x000fc800078ec0ff */
[----:B------:R-:W-:-:S04]  /*3990*/  IADD3 R3, PT, PT, R32, R33, RZ ;  /* 0x0000002120037210 */ /* 0x000fc80007ffe0ff */
[----:B------:R-:W-:-:S04]  /*39a0*/  IADD3 R32, PT, PT, R3, -0x1, RZ ;  /* 0xffffffff03207810 */ /* 0x000fc80007ffe0ff */
[----:B------:R-:W-:-:S13]  /*39b0*/  ISETP.GE.U32.AND P0, PT, R32, 0xfe, PT ;  /* 0x000000fe2000780c */ /* 0x000fda0003f06070 */
[----:B------:R-:W-:Y:S05]  /*39c0*/  @!P0 BRA `(.L_x_91) ;  /* 0x0000000000808947 */ /* 0x000fea0003800000 */
[----:B------:R-:W-:-:S13]  /*39d0*/  ISETP.GT.AND P0, PT, R3, 0xfe, PT ;  /* 0x000000fe0300780c */ /* 0x000fda0003f04270 */
[----:B------:R-:W-:Y:S05]  /*39e0*/  @P0 BRA `(.L_x_92) ;  /* 0x00000000006c0947 */ /* 0x000fea0003800000 */
[----:B------:R-:W-:-:S13]  /*39f0*/  ISETP.GE.AND P0, PT, R3, 0x1, PT ;  /* 0x000000010300780c */ /* 0x000fda0003f06270 */
[----:B------:R-:W-:Y:S05]  /*3a00*/  @P0 BRA `(.L_x_93) ;  /* 0x0000000000740947 */ /* 0x000fea0003800000 */
[----:B------:R-:W-:Y:S02]  /*3a10*/  ISETP.GE.AND P0, PT, R3, -0x18, PT ;  /* 0xffffffe80300780c */ /* 0x000fe40003f06270 */
[----:B------:R-:W-:-:S11]  /*3a20*/  LOP3.LUT R36, R36, 0x80000000, RZ, 0xc0, !PT ;  /* 0x8000000024247812 */ /* 0x000fd600078ec0ff */
[----:B------:R-:W-:Y:S05]  /*3a30*/  @!P0 BRA `(.L_x_93) ;  /* 0x0000000000688947 */ /* 0x000fea0003800000 */
[CCC-:B------:R-:W-:Y:S01]  /*3a40*/  FFMA.RP R33, R0.reuse, R29.reuse, R31.reuse ;  /* 0x0000001d00217223 */ /* 0x1c0fe2000000801f */
[CCC-:B------:R-:W-:Y:S01]  /*3a50*/  FFMA.RM R32, R0.reuse, R29.reuse, R31.reuse ;  /* 0x0000001d00207223 */ /* 0x1c0fe2000000401f */
[----:B------:R-:W-:Y:S01]  /*3a60*/  FFMA.RZ R0, R0, R29, R31 ;  /* 0x0000001d00007223 */ /* 0x000fe2000000c01f */
[C---:B------:R-:W-:Y:S02]  /*3a70*/  ISETP.NE.AND P2, PT, R3.reuse, RZ, PT ;  /* 0x000000ff0300720c */ /* 0x040fe40003f45270 */
[----:B------:R-:W-:Y:S02]  /*3a80*/  ISETP.NE.AND P1, PT, R3, RZ, PT ;  /* 0x000000ff0300720c */ /* 0x000fe40003f25270 */
[----:B------:R-:W-:Y:S02]  /*3a90*/  LOP3.LUT R0, R0, 0x7fffff, RZ, 0xc0, !PT ;  /* 0x007fffff00007812 */ /* 0x000fe400078ec0ff */
[----:B------:R-:W-:Y:S02]  /*3aa0*/  FSETP.NEU.FTZ.AND P0, PT, R33, R32, PT ;  /* 0x000000202100720b */ /* 0x000fe40003f1d000 */
[----:B------:R-:W-:-:S02]  /*3ab0*/  LOP3.LUT R29, R0, 0x800000, RZ, 0xfc, !PT ;  /* 0x00800000001d7812 */ /* 0x000fc400078efcff */
[C---:B------:R-:W-:Y:S02]  /*3ac0*/  IADD3 R0, PT, PT, R3.reuse, 0x20, RZ ;  /* 0x0000002003007810 */ /* 0x040fe40007ffe0ff */
[----:B------:R-:W-:Y:S02]  /*3ad0*/  IADD3 R3, PT, PT, -R3, RZ, RZ ;  /* 0x000000ff03037210 */ /* 0x000fe40007ffe1ff */
[----:B------:R-:W-:-:S04]  /*3ae0*/  SHF.L.U32 R0, R29, R0, RZ ;  /* 0x000000001d007219 */ /* 0x000fc800000006ff */
[----:B------:R-:W-:Y:S02]  /*3af0*/  ISETP.NE.AND P1, PT, R0, RZ, P1 ;  /* 0x000000ff0000720c */ /* 0x000fe40000f25270 */
[----:B------:R-:W-:Y:S02]  /*3b00*/  SEL R0, R3, RZ, P2 ;  /* 0x000000ff03007207 */ /* 0x000fe40001000000 */
[----:B------:R-:W-:Y:S02]  /*3b10*/  PLOP3.LUT P0, PT, P0, P1, PT, 0xf8, 0x8f ;  /* 0x00000000008f781c */ /* 0x000fe40000703f70 */
[----:B------:R-:W-:Y:S02]  /*3b20*/  SHF.R.U32.HI R29, RZ, R0, R29 ;  /* 0x00000000ff1d7219 */ /* 0x000fe4000001161d */
[----:B------:R-:W-:Y:S02]  /*3b30*/  SEL R0, RZ, 0x1, !P0 ;  /* 0x00000001ff007807 */ /* 0x000fe40004000000 */
[----:B------:R-:W-:-:S04]  /*3b40*/  SHF.R.U32.HI R3, RZ, 0x1, R29 ;  /* 0x00000001ff037819 */ /* 0x000fc8000001161d */
[----:B------:R-:W-:-:S04]  /*3b50*/  LOP3.LUT R0, R0, 0x1, R3, 0xf8, !PT ;  /* 0x0000000100007812 */ /* 0x000fc800078ef803 */
[----:B------:R-:W-:-:S04]  /*3b60*/  LOP3.LUT R0, R0, R29, RZ, 0xc0, !PT ;  /* 0x0000001d00007212 */ /* 0x000fc800078ec0ff */
[----:B------:R-:W-:-:S04]  /*3b70*/  IADD3 R3, PT, PT, R3, R0, RZ ;  /* 0x0000000003037210 */ /* 0x000fc80007ffe0ff */
[----:B------:R-:W-:Y:S01]  /*3b80*/  LOP3.LUT R36, R3, R36, RZ, 0xfc, !PT ;  /* 0x0000002403247212 */ /* 0x000fe200078efcff */
[----:B------:R-:W-:Y:S06]  /*3b90*/  BRA `(.L_x_93) ;  /* 0x0000000000107947 */ /* 0x000fec0003800000 */
.L_x_92:
[----:B------:R-:W-:-:S04]  /*3ba0*/  LOP3.LUT R36, R36, 0x80000000, RZ, 0xc0, !PT ;  /* 0x8000000024247812 */ /* 0x000fc800078ec0ff */
[----:B------:R-:W-:Y:S01]  /*3bb0*/  LOP3.LUT R36, R36, 0x7f800000, RZ, 0xfc, !PT ;  /* 0x7f80000024247812 */ /* 0x000fe200078efcff */
[----:B------:R-:W-:Y:S06]  /*3bc0*/  BRA `(.L_x_93) ;  /* 0x0000000000047947 */ /* 0x000fec0003800000 */
.L_x_91:
[----:B------:R-:W-:-:S07]  /*3bd0*/  LEA R36, R33, R36, 0x17 ;  /* 0x0000002421247211 */ /* 0x000fce00078eb8ff */
.L_x_93:
[----:B------:R-:W-:Y:S05]  /*3be0*/  BSYNC.RECONVERGENT B1 ;  /* 0x0000000000017941 */ /* 0x000fea0003800200 */
.L_x_90:
[----:B------:R-:W-:Y:S01]  /*3bf0*/  MOV R0, R36 ;  /* 0x0000002400007202 */ /* 0x000fe20000000f00 */
[----:B------:R-:W-:Y:S06]  /*3c00*/  BRA `(.L_x_94) ;  /* 0x0000000000207947 */ /* 0x000fec0003800000 */
.L_x_89:
[----:B------:R-:W-:-:S04]  /*3c10*/  LOP3.LUT R0, R3, 0x80000000, R0, 0x48, !PT ;  /* 0x8000000003007812 */ /* 0x000fc800078e4800 */
[----:B------:R-:W-:Y:S01]  /*3c20*/  LOP3.LUT R0, R0, 0x7f800000, RZ, 0xfc, !PT ;  /* 0x7f80000000007812 */ /* 0x000fe200078efcff */
[----:B------:R-:W-:Y:S06]  /*3c30*/  BRA `(.L_x_94) ;  /* 0x0000000000147947 */ /* 0x000fec0003800000 */
.L_x_88:
[----:B------:R-:W-:Y:S01]  /*3c40*/  LOP3.LUT R0, R3, 0x80000000, R0, 0x48, !PT ;  /* 0x8000000003007812 */ /* 0x000fe200078e4800 */
[----:B------:R-:W-:Y:S06]  /*3c50*/  BRA `(.L_x_94) ;  /* 0x00000000000c7947 */ /* 0x000fec0003800000 */
.L_x_87:
[----:B------:R-:W0:Y:S01]  /*3c60*/  MUFU.RSQ R0, -QNAN ;  /* 0xffc0000000007908 */ /* 0x000e220000001400 */
[----:B------:R-:W-:Y:S05]  /*3c70*/  BRA `(.L_x_94) ;  /* 0x0000000000047947 */ /* 0x000fea0003800000 */
.L_x_86:
[----:B------:R-:W-:-:S07]  /*3c80*/  FADD.FTZ R0, R0, R3 ;  /* 0x0000000300007221 */ /* 0x000fce0000010000 */
.L_x_94:
[----:B------:R-:W-:Y:S05]  /*3c90*/  BSYNC.RECONVERGENT B0 ;  /* 0x0000000000007941 */ /* 0x000fea0003800200 */
.L_x_84:
[----:B------:R-:W-:Y:S01]  /*3ca0*/  HFMA2 R33, -RZ, RZ, 0, 0 ;  /* 0x00000000ff217431 */ /* 0x000fe200000001ff */
[----:B------:R-:W-:-:S04]  /*3cb0*/  MOV R32, R10 ;  /* 0x0000000a00207202 */ /* 0x000fc80000000f00 */
[----:B0-----:R-:W-:Y:S05]  /*3cc0*/  RET.REL.NODEC R32 `(_Z23sia2_edd_gpu_kernel_eddPKiPKfPfS3_iiiiif) ;  /* 0xffffffc020cc7950 */ /* 0x001fea0003c3ffff */
.L_x_95:
[----:B------:R-:W-:-:S00]  /*3cd0*/  BRA `(.L_x_95) ;  /* 0xfffffffc00fc7947 */ /* 0x000fc0000383ffff */
[----:B------:R-:W-:-:S00]  /*3ce0*/  NOP ;  /* 0x0000000000007918 */ /* 0x000fc00000000000 */
        /* <DEDUP_REMOVED lines=9> */
.L_x_97:


//--------------------- .nv.shared.reserved.0     --------------------------
	.section	.nv.shared.reserved.0,"aw",@nobits
	.weak		__nv_reservedSMEM_offset_0_alias
	.size		__nv_reservedSMEM_offset_0_alias, 0, 64
	.other		__nv_reservedSMEM_offset_0_alias,@"STO_CUDA_RESERVED_SHARED STV_DEFAULT"
__nv_reservedSMEM_offset_0_alias:
	.zero		0
	.zero		64


//--------------------- .nv.global                --------------------------
	.section	.nv.global,"aw",@nobits
	.align	4
.nv.global:
	.type		gauspt,@object
	.size		gauspt,(gauswt - gauspt)
gauspt:
	.zero		32
	.type		gauswt,@object
	.size		gauswt,(.L_1 - gauswt)
gauswt:
	.zero		32
.L_1:


//--------------------- .nv.constant0._Z23sia2_edd_gpu_kernel_eddPKiPKfPfS3_iiiiif --------------------------
	.section	.nv.constant0._Z23sia2_edd_gpu_kernel_eddPKiPKfPfS3_iiiiif,"a",@progbits
	.sectionflags	@""
	.align	4
.nv.constant0._Z23sia2_edd_gpu_kernel_eddPKiPKfPfS3_iiiiif:
	.zero		952


//--------------------- SYMBOLS --------------------------

	.type		.nv.reservedSmem.offset0,@object
	.size		.nv.reservedSmem.offset0,0x4
